//
// Generated by NVIDIA NVVM Compiler
//
// Compiler Build ID: CL-36424714
// Cuda compilation tools, release 13.0, V13.0.88
// Based on NVVM 20.0.0
//

.version 9.0
.target sm_100
.address_size 64

	// .globl	_Z11convolutioniPfiiPhS_

.visible .entry _Z11convolutioniPfiiPhS_(
	.param .u32 _Z11convolutioniPfiiPhS__param_0,
	.param .u64 .ptr .align 1 _Z11convolutioniPfiiPhS__param_1,
	.param .u32 _Z11convolutioniPfiiPhS__param_2,
	.param .u32 _Z11convolutioniPfiiPhS__param_3,
	.param .u64 .ptr .align 1 _Z11convolutioniPfiiPhS__param_4,
	.param .u64 .ptr .align 1 _Z11convolutioniPfiiPhS__param_5
)
{
	.reg .pred 	%p<31>;
	.reg .b16 	%rs<114>;
	.reg .b32 	%r<141>;
	.reg .b32 	%f<389>;
	.reg .b64 	%rd<63>;

	ld.param.u32 	%r54, [_Z11convolutioniPfiiPhS__param_0];
	ld.param.u64 	%rd4, [_Z11convolutioniPfiiPhS__param_1];
	ld.param.u32 	%r55, [_Z11convolutioniPfiiPhS__param_2];
	ld.param.u32 	%r53, [_Z11convolutioniPfiiPhS__param_3];
	ld.param.u64 	%rd5, [_Z11convolutioniPfiiPhS__param_4];
	cvta.to.global.u64 	%rd1, %rd4;
	cvta.to.global.u64 	%rd2, %rd5;
	shr.u32 	%r56, %r54, 31;
	add.s32 	%r57, %r54, %r56;
	shr.s32 	%r1, %r57, 1;
	mov.u32 	%r58, %tid.x;
	mov.u32 	%r59, %ctaid.x;
	mov.u32 	%r60, %ntid.x;
	mad.lo.s32 	%r61, %r59, %r60, %r58;
	div.s32 	%r3, %r61, %r53;
	mul.lo.s32 	%r62, %r3, %r53;
	sub.s32 	%r2, %r61, %r62;
	setp.gt.s32 	%p1, %r1, %r2;
	sub.s32 	%r63, %r1, %r2;
	selp.b32 	%r135, %r63, 0, %p1;
	add.s32 	%r64, %r2, %r1;
	setp.lt.s32 	%p2, %r64, %r53;
	add.s32 	%r65, %r54, -1;
	sub.s32 	%r66, %r53, %r2;
	selp.b32 	%r5, %r65, %r66, %p2;
	setp.gt.s32 	%p3, %r1, %r3;
	sub.s32 	%r67, %r1, %r3;
	selp.b32 	%r6, %r67, 0, %p3;
	add.s32 	%r68, %r3, %r1;
	setp.lt.s32 	%p4, %r68, %r55;
	sub.s32 	%r69, %r55, %r3;
	selp.b32 	%r7, %r65, %r69, %p4;
	sub.s32 	%r70, %r5, %r135;
	add.s32 	%r71, %r70, 1;
	setp.eq.s32 	%p5, %r71, %r54;
	sub.s32 	%r72, %r7, %r6;
	add.s32 	%r8, %r72, 1;
	setp.eq.s32 	%p6, %r8, %r54;
	and.pred  	%p7, %p5, %p6;
	mov.f32 	%f388, 0f00000000;
	@%p7 bra 	$L__BB0_16;
	setp.lt.s32 	%p8, %r5, %r135;
	@%p8 bra 	$L__BB0_37;
	sub.s32 	%r9, %r3, %r1;
	sub.s32 	%r10, %r2, %r1;
	add.s32 	%r74, %r7, %r3;
	max.s32 	%r75, %r3, %r1;
	sub.s32 	%r11, %r74, %r75;
	and.b32  	%r12, %r8, 7;
	mov.f32 	%f388, 0f00000000;
$L__BB0_3:
	mov.u32 	%r39, %r135;
	setp.lt.s32 	%p9, %r7, %r6;
	@%p9 bra 	$L__BB0_15;
	setp.lt.u32 	%p10, %r11, 7;
	add.s32 	%r76, %r9, %r39;
	mad.lo.s32 	%r40, %r76, %r53, %r10;
	mul.lo.s32 	%r41, %r39, %r54;
	mov.u32 	%r138, %r6;
	@%p10 bra 	$L__BB0_7;
	mov.b32 	%r137, 0;
	mov.u32 	%r138, %r6;
$L__BB0_6:
	.pragma "nounroll";
	add.s32 	%r78, %r40, %r138;
	cvt.s64.s32 	%rd6, %r78;
	add.s64 	%rd7, %rd2, %rd6;
	ld.global.u8 	%rs1, [%rd7];
	cvt.rn.f32.u16 	%f34, %rs1;
	add.s32 	%r79, %r138, %r41;
	mul.wide.s32 	%rd8, %r79, 4;
	add.s64 	%rd9, %rd1, %rd8;
	ld.global.f32 	%f35, [%rd9];
	fma.rn.f32 	%f36, %f35, %f34, %f388;
	ld.global.u8 	%rs2, [%rd7+1];
	cvt.rn.f32.u16 	%f37, %rs2;
	ld.global.f32 	%f38, [%rd9+4];
	fma.rn.f32 	%f39, %f38, %f37, %f36;
	ld.global.u8 	%rs3, [%rd7+2];
	cvt.rn.f32.u16 	%f40, %rs3;
	ld.global.f32 	%f41, [%rd9+8];
	fma.rn.f32 	%f42, %f41, %f40, %f39;
	ld.global.u8 	%rs4, [%rd7+3];
	cvt.rn.f32.u16 	%f43, %rs4;
	ld.global.f32 	%f44, [%rd9+12];
	fma.rn.f32 	%f45, %f44, %f43, %f42;
	ld.global.u8 	%rs5, [%rd7+4];
	cvt.rn.f32.u16 	%f46, %rs5;
	ld.global.f32 	%f47, [%rd9+16];
	fma.rn.f32 	%f48, %f47, %f46, %f45;
	ld.global.u8 	%rs6, [%rd7+5];
	cvt.rn.f32.u16 	%f49, %rs6;
	ld.global.f32 	%f50, [%rd9+20];
	fma.rn.f32 	%f51, %f50, %f49, %f48;
	ld.global.u8 	%rs7, [%rd7+6];
	cvt.rn.f32.u16 	%f52, %rs7;
	ld.global.f32 	%f53, [%rd9+24];
	fma.rn.f32 	%f54, %f53, %f52, %f51;
	ld.global.u8 	%rs8, [%rd7+7];
	cvt.rn.f32.u16 	%f55, %rs8;
	ld.global.f32 	%f56, [%rd9+28];
	fma.rn.f32 	%f388, %f56, %f55, %f54;
	add.s32 	%r138, %r138, 8;
	add.s32 	%r137, %r137, 8;
	and.b32  	%r82, %r8, -8;
	setp.ne.s32 	%p11, %r137, %r82;
	@%p11 bra 	$L__BB0_6;
$L__BB0_7:
	setp.eq.s32 	%p12, %r12, 0;
	@%p12 bra 	$L__BB0_15;
	add.s32 	%r83, %r12, -1;
	setp.lt.u32 	%p13, %r83, 3;
	@%p13 bra 	$L__BB0_10;
	add.s32 	%r84, %r40, %r138;
	cvt.s64.s32 	%rd10, %r84;
	add.s64 	%rd11, %rd2, %rd10;
	ld.global.u8 	%rs9, [%rd11];
	cvt.rn.f32.u16 	%f58, %rs9;
	add.s32 	%r85, %r138, %r41;
	mul.wide.s32 	%rd12, %r85, 4;
	add.s64 	%rd13, %rd1, %rd12;
	ld.global.f32 	%f59, [%rd13];
	fma.rn.f32 	%f60, %f59, %f58, %f388;
	ld.global.u8 	%rs10, [%rd11+1];
	cvt.rn.f32.u16 	%f61, %rs10;
	ld.global.f32 	%f62, [%rd13+4];
	fma.rn.f32 	%f63, %f62, %f61, %f60;
	ld.global.u8 	%rs11, [%rd11+2];
	cvt.rn.f32.u16 	%f64, %rs11;
	ld.global.f32 	%f65, [%rd13+8];
	fma.rn.f32 	%f66, %f65, %f64, %f63;
	ld.global.u8 	%rs12, [%rd11+3];
	cvt.rn.f32.u16 	%f67, %rs12;
	ld.global.f32 	%f68, [%rd13+12];
	fma.rn.f32 	%f388, %f68, %f67, %f66;
	add.s32 	%r138, %r138, 4;
$L__BB0_10:
	and.b32  	%r86, %r8, 3;
	setp.eq.s32 	%p14, %r86, 0;
	@%p14 bra 	$L__BB0_15;
	setp.eq.s32 	%p15, %r86, 1;
	@%p15 bra 	$L__BB0_13;
	add.s32 	%r89, %r40, %r138;
	cvt.s64.s32 	%rd14, %r89;
	add.s64 	%rd15, %rd2, %rd14;
	ld.global.u8 	%rs13, [%rd15];
	cvt.rn.f32.u16 	%f70, %rs13;
	add.s32 	%r90, %r138, %r41;
	mul.wide.s32 	%rd16, %r90, 4;
	add.s64 	%rd17, %rd1, %rd16;
	ld.global.f32 	%f71, [%rd17];
	fma.rn.f32 	%f72, %f71, %f70, %f388;
	ld.global.u8 	%rs14, [%rd15+1];
	cvt.rn.f32.u16 	%f73, %rs14;
	ld.global.f32 	%f74, [%rd17+4];
	fma.rn.f32 	%f388, %f74, %f73, %f72;
	add.s32 	%r138, %r138, 2;
$L__BB0_13:
	and.b32  	%r92, %r72, 1;
	setp.eq.b32 	%p16, %r92, 1;
	@%p16 bra 	$L__BB0_15;
	add.s32 	%r93, %r40, %r138;
	cvt.s64.s32 	%rd18, %r93;
	add.s64 	%rd19, %rd2, %rd18;
	ld.global.u8 	%rs15, [%rd19];
	cvt.rn.f32.u16 	%f75, %rs15;
	add.s32 	%r94, %r138, %r41;
	mul.wide.s32 	%rd20, %r94, 4;
	add.s64 	%rd21, %rd1, %rd20;
	ld.global.f32 	%f76, [%rd21];
	fma.rn.f32 	%f388, %f76, %f75, %f388;
$L__BB0_15:
	add.s32 	%r135, %r39, 1;
	setp.lt.s32 	%p17, %r39, %r5;
	@%p17 bra 	$L__BB0_3;
	bra.uni 	$L__BB0_37;
$L__BB0_16:
	setp.eq.s32 	%p18, %r54, 3;
	@%p18 bra 	$L__BB0_21;
	setp.eq.s32 	%p19, %r54, 5;
	@%p19 bra 	$L__BB0_20;
	setp.ne.s32 	%p20, %r54, 7;
	@%p20 bra 	$L__BB0_22;
	sub.s32 	%r95, %r3, %r1;
	sub.s32 	%r96, %r2, %r1;
	mad.lo.s32 	%r97, %r95, %r53, %r96;
	cvt.s64.s32 	%rd22, %r97;
	add.s64 	%rd23, %rd2, %rd22;
	ld.global.u8 	%rs16, [%rd23];
	cvt.rn.f32.u16 	%f77, %rs16;
	ld.global.f32 	%f78, [%rd1];
	fma.rn.f32 	%f79, %f78, %f77, 0f00000000;
	ld.global.u8 	%rs17, [%rd23+1];
	cvt.rn.f32.u16 	%f80, %rs17;
	ld.global.f32 	%f81, [%rd1+4];
	fma.rn.f32 	%f82, %f81, %f80, %f79;
	ld.global.u8 	%rs18, [%rd23+2];
	cvt.rn.f32.u16 	%f83, %rs18;
	ld.global.f32 	%f84, [%rd1+8];
	fma.rn.f32 	%f85, %f84, %f83, %f82;
	ld.global.u8 	%rs19, [%rd23+3];
	cvt.rn.f32.u16 	%f86, %rs19;
	ld.global.f32 	%f87, [%rd1+12];
	fma.rn.f32 	%f88, %f87, %f86, %f85;
	ld.global.u8 	%rs20, [%rd23+4];
	cvt.rn.f32.u16 	%f89, %rs20;
	ld.global.f32 	%f90, [%rd1+16];
	fma.rn.f32 	%f91, %f90, %f89, %f88;
	ld.global.u8 	%rs21, [%rd23+5];
	cvt.rn.f32.u16 	%f92, %rs21;
	ld.global.f32 	%f93, [%rd1+20];
	fma.rn.f32 	%f94, %f93, %f92, %f91;
	ld.global.u8 	%rs22, [%rd23+6];
	cvt.rn.f32.u16 	%f95, %rs22;
	ld.global.f32 	%f96, [%rd1+24];
	fma.rn.f32 	%f97, %f96, %f95, %f94;
	cvt.s64.s32 	%rd24, %r53;
	add.s64 	%rd25, %rd23, %rd24;
	ld.global.u8 	%rs23, [%rd25];
	cvt.rn.f32.u16 	%f98, %rs23;
	ld.global.f32 	%f99, [%rd1+28];
	fma.rn.f32 	%f100, %f99, %f98, %f97;
	ld.global.u8 	%rs24, [%rd25+1];
	cvt.rn.f32.u16 	%f101, %rs24;
	ld.global.f32 	%f102, [%rd1+32];
	fma.rn.f32 	%f103, %f102, %f101, %f100;
	ld.global.u8 	%rs25, [%rd25+2];
	cvt.rn.f32.u16 	%f104, %rs25;
	ld.global.f32 	%f105, [%rd1+36];
	fma.rn.f32 	%f106, %f105, %f104, %f103;
	ld.global.u8 	%rs26, [%rd25+3];
	cvt.rn.f32.u16 	%f107, %rs26;
	ld.global.f32 	%f108, [%rd1+40];
	fma.rn.f32 	%f109, %f108, %f107, %f106;
	ld.global.u8 	%rs27, [%rd25+4];
	cvt.rn.f32.u16 	%f110, %rs27;
	ld.global.f32 	%f111, [%rd1+44];
	fma.rn.f32 	%f112, %f111, %f110, %f109;
	ld.global.u8 	%rs28, [%rd25+5];
	cvt.rn.f32.u16 	%f113, %rs28;
	ld.global.f32 	%f114, [%rd1+48];
	fma.rn.f32 	%f115, %f114, %f113, %f112;
	ld.global.u8 	%rs29, [%rd25+6];
	cvt.rn.f32.u16 	%f116, %rs29;
	ld.global.f32 	%f117, [%rd1+52];
	fma.rn.f32 	%f118, %f117, %f116, %f115;
	add.s64 	%rd26, %rd25, %rd24;
	ld.global.u8 	%rs30, [%rd26];
	cvt.rn.f32.u16 	%f119, %rs30;
	ld.global.f32 	%f120, [%rd1+56];
	fma.rn.f32 	%f121, %f120, %f119, %f118;
	ld.global.u8 	%rs31, [%rd26+1];
	cvt.rn.f32.u16 	%f122, %rs31;
	ld.global.f32 	%f123, [%rd1+60];
	fma.rn.f32 	%f124, %f123, %f122, %f121;
	ld.global.u8 	%rs32, [%rd26+2];
	cvt.rn.f32.u16 	%f125, %rs32;
	ld.global.f32 	%f126, [%rd1+64];
	fma.rn.f32 	%f127, %f126, %f125, %f124;
	ld.global.u8 	%rs33, [%rd26+3];
	cvt.rn.f32.u16 	%f128, %rs33;
	ld.global.f32 	%f129, [%rd1+68];
	fma.rn.f32 	%f130, %f129, %f128, %f127;
	ld.global.u8 	%rs34, [%rd26+4];
	cvt.rn.f32.u16 	%f131, %rs34;
	ld.global.f32 	%f132, [%rd1+72];
	fma.rn.f32 	%f133, %f132, %f131, %f130;
	ld.global.u8 	%rs35, [%rd26+5];
	cvt.rn.f32.u16 	%f134, %rs35;
	ld.global.f32 	%f135, [%rd1+76];
	fma.rn.f32 	%f136, %f135, %f134, %f133;
	ld.global.u8 	%rs36, [%rd26+6];
	cvt.rn.f32.u16 	%f137, %rs36;
	ld.global.f32 	%f138, [%rd1+80];
	fma.rn.f32 	%f139, %f138, %f137, %f136;
	add.s64 	%rd27, %rd26, %rd24;
	ld.global.u8 	%rs37, [%rd27];
	cvt.rn.f32.u16 	%f140, %rs37;
	ld.global.f32 	%f141, [%rd1+84];
	fma.rn.f32 	%f142, %f141, %f140, %f139;
	ld.global.u8 	%rs38, [%rd27+1];
	cvt.rn.f32.u16 	%f143, %rs38;
	ld.global.f32 	%f144, [%rd1+88];
	fma.rn.f32 	%f145, %f144, %f143, %f142;
	ld.global.u8 	%rs39, [%rd27+2];
	cvt.rn.f32.u16 	%f146, %rs39;
	ld.global.f32 	%f147, [%rd1+92];
	fma.rn.f32 	%f148, %f147, %f146, %f145;
	ld.global.u8 	%rs40, [%rd27+3];
	cvt.rn.f32.u16 	%f149, %rs40;
	ld.global.f32 	%f150, [%rd1+96];
	fma.rn.f32 	%f151, %f150, %f149, %f148;
	ld.global.u8 	%rs41, [%rd27+4];
	cvt.rn.f32.u16 	%f152, %rs41;
	ld.global.f32 	%f153, [%rd1+100];
	fma.rn.f32 	%f154, %f153, %f152, %f151;
	ld.global.u8 	%rs42, [%rd27+5];
	cvt.rn.f32.u16 	%f155, %rs42;
	ld.global.f32 	%f156, [%rd1+104];
	fma.rn.f32 	%f157, %f156, %f155, %f154;
	ld.global.u8 	%rs43, [%rd27+6];
	cvt.rn.f32.u16 	%f158, %rs43;
	ld.global.f32 	%f159, [%rd1+108];
	fma.rn.f32 	%f160, %f159, %f158, %f157;
	add.s64 	%rd28, %rd27, %rd24;
	ld.global.u8 	%rs44, [%rd28];
	cvt.rn.f32.u16 	%f161, %rs44;
	ld.global.f32 	%f162, [%rd1+112];
	fma.rn.f32 	%f163, %f162, %f161, %f160;
	ld.global.u8 	%rs45, [%rd28+1];
	cvt.rn.f32.u16 	%f164, %rs45;
	ld.global.f32 	%f165, [%rd1+116];
	fma.rn.f32 	%f166, %f165, %f164, %f163;
	ld.global.u8 	%rs46, [%rd28+2];
	cvt.rn.f32.u16 	%f167, %rs46;
	ld.global.f32 	%f168, [%rd1+120];
	fma.rn.f32 	%f169, %f168, %f167, %f166;
	ld.global.u8 	%rs47, [%rd28+3];
	cvt.rn.f32.u16 	%f170, %rs47;
	ld.global.f32 	%f171, [%rd1+124];
	fma.rn.f32 	%f172, %f171, %f170, %f169;
	ld.global.u8 	%rs48, [%rd28+4];
	cvt.rn.f32.u16 	%f173, %rs48;
	ld.global.f32 	%f174, [%rd1+128];
	fma.rn.f32 	%f175, %f174, %f173, %f172;
	ld.global.u8 	%rs49, [%rd28+5];
	cvt.rn.f32.u16 	%f176, %rs49;
	ld.global.f32 	%f177, [%rd1+132];
	fma.rn.f32 	%f178, %f177, %f176, %f175;
	ld.global.u8 	%rs50, [%rd28+6];
	cvt.rn.f32.u16 	%f179, %rs50;
	ld.global.f32 	%f180, [%rd1+136];
	fma.rn.f32 	%f181, %f180, %f179, %f178;
	add.s64 	%rd29, %rd28, %rd24;
	ld.global.u8 	%rs51, [%rd29];
	cvt.rn.f32.u16 	%f182, %rs51;
	ld.global.f32 	%f183, [%rd1+140];
	fma.rn.f32 	%f184, %f183, %f182, %f181;
	ld.global.u8 	%rs52, [%rd29+1];
	cvt.rn.f32.u16 	%f185, %rs52;
	ld.global.f32 	%f186, [%rd1+144];
	fma.rn.f32 	%f187, %f186, %f185, %f184;
	ld.global.u8 	%rs53, [%rd29+2];
	cvt.rn.f32.u16 	%f188, %rs53;
	ld.global.f32 	%f189, [%rd1+148];
	fma.rn.f32 	%f190, %f189, %f188, %f187;
	ld.global.u8 	%rs54, [%rd29+3];
	cvt.rn.f32.u16 	%f191, %rs54;
	ld.global.f32 	%f192, [%rd1+152];
	fma.rn.f32 	%f193, %f192, %f191, %f190;
	ld.global.u8 	%rs55, [%rd29+4];
	cvt.rn.f32.u16 	%f194, %rs55;
	ld.global.f32 	%f195, [%rd1+156];
	fma.rn.f32 	%f196, %f195, %f194, %f193;
	ld.global.u8 	%rs56, [%rd29+5];
	cvt.rn.f32.u16 	%f197, %rs56;
	ld.global.f32 	%f198, [%rd1+160];
	fma.rn.f32 	%f199, %f198, %f197, %f196;
	ld.global.u8 	%rs57, [%rd29+6];
	cvt.rn.f32.u16 	%f200, %rs57;
	ld.global.f32 	%f201, [%rd1+164];
	fma.rn.f32 	%f202, %f201, %f200, %f199;
	add.s64 	%rd30, %rd29, %rd24;
	ld.global.u8 	%rs58, [%rd30];
	cvt.rn.f32.u16 	%f203, %rs58;
	ld.global.f32 	%f204, [%rd1+168];
	fma.rn.f32 	%f205, %f204, %f203, %f202;
	ld.global.u8 	%rs59, [%rd30+1];
	cvt.rn.f32.u16 	%f206, %rs59;
	ld.global.f32 	%f207, [%rd1+172];
	fma.rn.f32 	%f208, %f207, %f206, %f205;
	ld.global.u8 	%rs60, [%rd30+2];
	cvt.rn.f32.u16 	%f209, %rs60;
	ld.global.f32 	%f210, [%rd1+176];
	fma.rn.f32 	%f211, %f210, %f209, %f208;
	ld.global.u8 	%rs61, [%rd30+3];
	cvt.rn.f32.u16 	%f212, %rs61;
	ld.global.f32 	%f213, [%rd1+180];
	fma.rn.f32 	%f214, %f213, %f212, %f211;
	ld.global.u8 	%rs62, [%rd30+4];
	cvt.rn.f32.u16 	%f215, %rs62;
	ld.global.f32 	%f216, [%rd1+184];
	fma.rn.f32 	%f217, %f216, %f215, %f214;
	ld.global.u8 	%rs63, [%rd30+5];
	cvt.rn.f32.u16 	%f218, %rs63;
	ld.global.f32 	%f219, [%rd1+188];
	fma.rn.f32 	%f220, %f219, %f218, %f217;
	ld.global.u8 	%rs64, [%rd30+6];
	cvt.rn.f32.u16 	%f221, %rs64;
	ld.global.f32 	%f222, [%rd1+192];
	fma.rn.f32 	%f388, %f222, %f221, %f220;
	bra.uni 	$L__BB0_37;
$L__BB0_20:
	sub.s32 	%r98, %r3, %r1;
	sub.s32 	%r99, %r2, %r1;
	mad.lo.s32 	%r100, %r98, %r53, %r99;
	cvt.s64.s32 	%rd31, %r100;
	add.s64 	%rd32, %rd2, %rd31;
	ld.global.u8 	%rs65, [%rd32];
	cvt.rn.f32.u16 	%f223, %rs65;
	ld.global.f32 	%f224, [%rd1];
	fma.rn.f32 	%f225, %f224, %f223, 0f00000000;
	ld.global.u8 	%rs66, [%rd32+1];
	cvt.rn.f32.u16 	%f226, %rs66;
	ld.global.f32 	%f227, [%rd1+4];
	fma.rn.f32 	%f228, %f227, %f226, %f225;
	ld.global.u8 	%rs67, [%rd32+2];
	cvt.rn.f32.u16 	%f229, %rs67;
	ld.global.f32 	%f230, [%rd1+8];
	fma.rn.f32 	%f231, %f230, %f229, %f228;
	ld.global.u8 	%rs68, [%rd32+3];
	cvt.rn.f32.u16 	%f232, %rs68;
	ld.global.f32 	%f233, [%rd1+12];
	fma.rn.f32 	%f234, %f233, %f232, %f231;
	ld.global.u8 	%rs69, [%rd32+4];
	cvt.rn.f32.u16 	%f235, %rs69;
	ld.global.f32 	%f236, [%rd1+16];
	fma.rn.f32 	%f237, %f236, %f235, %f234;
	cvt.s64.s32 	%rd33, %r53;
	add.s64 	%rd34, %rd32, %rd33;
	ld.global.u8 	%rs70, [%rd34];
	cvt.rn.f32.u16 	%f238, %rs70;
	ld.global.f32 	%f239, [%rd1+20];
	fma.rn.f32 	%f240, %f239, %f238, %f237;
	ld.global.u8 	%rs71, [%rd34+1];
	cvt.rn.f32.u16 	%f241, %rs71;
	ld.global.f32 	%f242, [%rd1+24];
	fma.rn.f32 	%f243, %f242, %f241, %f240;
	ld.global.u8 	%rs72, [%rd34+2];
	cvt.rn.f32.u16 	%f244, %rs72;
	ld.global.f32 	%f245, [%rd1+28];
	fma.rn.f32 	%f246, %f245, %f244, %f243;
	ld.global.u8 	%rs73, [%rd34+3];
	cvt.rn.f32.u16 	%f247, %rs73;
	ld.global.f32 	%f248, [%rd1+32];
	fma.rn.f32 	%f249, %f248, %f247, %f246;
	ld.global.u8 	%rs74, [%rd34+4];
	cvt.rn.f32.u16 	%f250, %rs74;
	ld.global.f32 	%f251, [%rd1+36];
	fma.rn.f32 	%f252, %f251, %f250, %f249;
	add.s64 	%rd35, %rd34, %rd33;
	ld.global.u8 	%rs75, [%rd35];
	cvt.rn.f32.u16 	%f253, %rs75;
	ld.global.f32 	%f254, [%rd1+40];
	fma.rn.f32 	%f255, %f254, %f253, %f252;
	ld.global.u8 	%rs76, [%rd35+1];
	cvt.rn.f32.u16 	%f256, %rs76;
	ld.global.f32 	%f257, [%rd1+44];
	fma.rn.f32 	%f258, %f257, %f256, %f255;
	ld.global.u8 	%rs77, [%rd35+2];
	cvt.rn.f32.u16 	%f259, %rs77;
	ld.global.f32 	%f260, [%rd1+48];
	fma.rn.f32 	%f261, %f260, %f259, %f258;
	ld.global.u8 	%rs78, [%rd35+3];
	cvt.rn.f32.u16 	%f262, %rs78;
	ld.global.f32 	%f263, [%rd1+52];
	fma.rn.f32 	%f264, %f263, %f262, %f261;
	ld.global.u8 	%rs79, [%rd35+4];
	cvt.rn.f32.u16 	%f265, %rs79;
	ld.global.f32 	%f266, [%rd1+56];
	fma.rn.f32 	%f267, %f266, %f265, %f264;
	add.s64 	%rd36, %rd35, %rd33;
	ld.global.u8 	%rs80, [%rd36];
	cvt.rn.f32.u16 	%f268, %rs80;
	ld.global.f32 	%f269, [%rd1+60];
	fma.rn.f32 	%f270, %f269, %f268, %f267;
	ld.global.u8 	%rs81, [%rd36+1];
	cvt.rn.f32.u16 	%f271, %rs81;
	ld.global.f32 	%f272, [%rd1+64];
	fma.rn.f32 	%f273, %f272, %f271, %f270;
	ld.global.u8 	%rs82, [%rd36+2];
	cvt.rn.f32.u16 	%f274, %rs82;
	ld.global.f32 	%f275, [%rd1+68];
	fma.rn.f32 	%f276, %f275, %f274, %f273;
	ld.global.u8 	%rs83, [%rd36+3];
	cvt.rn.f32.u16 	%f277, %rs83;
	ld.global.f32 	%f278, [%rd1+72];
	fma.rn.f32 	%f279, %f278, %f277, %f276;
	ld.global.u8 	%rs84, [%rd36+4];
	cvt.rn.f32.u16 	%f280, %rs84;
	ld.global.f32 	%f281, [%rd1+76];
	fma.rn.f32 	%f282, %f281, %f280, %f279;
	add.s64 	%rd37, %rd36, %rd33;
	ld.global.u8 	%rs85, [%rd37];
	cvt.rn.f32.u16 	%f283, %rs85;
	ld.global.f32 	%f284, [%rd1+80];
	fma.rn.f32 	%f285, %f284, %f283, %f282;
	ld.global.u8 	%rs86, [%rd37+1];
	cvt.rn.f32.u16 	%f286, %rs86;
	ld.global.f32 	%f287, [%rd1+84];
	fma.rn.f32 	%f288, %f287, %f286, %f285;
	ld.global.u8 	%rs87, [%rd37+2];
	cvt.rn.f32.u16 	%f289, %rs87;
	ld.global.f32 	%f290, [%rd1+88];
	fma.rn.f32 	%f291, %f290, %f289, %f288;
	ld.global.u8 	%rs88, [%rd37+3];
	cvt.rn.f32.u16 	%f292, %rs88;
	ld.global.f32 	%f293, [%rd1+92];
	fma.rn.f32 	%f294, %f293, %f292, %f291;
	ld.global.u8 	%rs89, [%rd37+4];
	cvt.rn.f32.u16 	%f295, %rs89;
	ld.global.f32 	%f296, [%rd1+96];
	fma.rn.f32 	%f388, %f296, %f295, %f294;
	bra.uni 	$L__BB0_37;
$L__BB0_21:
	sub.s32 	%r101, %r3, %r1;
	sub.s32 	%r102, %r2, %r1;
	mad.lo.s32 	%r103, %r101, %r53, %r102;
	cvt.s64.s32 	%rd38, %r103;
	add.s64 	%rd39, %rd2, %rd38;
	ld.global.u8 	%rs90, [%rd39];
	cvt.rn.f32.u16 	%f297, %rs90;
	ld.global.f32 	%f298, [%rd1];
	fma.rn.f32 	%f299, %f298, %f297, 0f00000000;
	ld.global.u8 	%rs91, [%rd39+1];
	cvt.rn.f32.u16 	%f300, %rs91;
	ld.global.f32 	%f301, [%rd1+4];
	fma.rn.f32 	%f302, %f301, %f300, %f299;
	ld.global.u8 	%rs92, [%rd39+2];
	cvt.rn.f32.u16 	%f303, %rs92;
	ld.global.f32 	%f304, [%rd1+8];
	fma.rn.f32 	%f305, %f304, %f303, %f302;
	cvt.s64.s32 	%rd40, %r53;
	add.s64 	%rd41, %rd39, %rd40;
	ld.global.u8 	%rs93, [%rd41];
	cvt.rn.f32.u16 	%f306, %rs93;
	ld.global.f32 	%f307, [%rd1+12];
	fma.rn.f32 	%f308, %f307, %f306, %f305;
	ld.global.u8 	%rs94, [%rd41+1];
	cvt.rn.f32.u16 	%f309, %rs94;
	ld.global.f32 	%f310, [%rd1+16];
	fma.rn.f32 	%f311, %f310, %f309, %f308;
	ld.global.u8 	%rs95, [%rd41+2];
	cvt.rn.f32.u16 	%f312, %rs95;
	ld.global.f32 	%f313, [%rd1+20];
	fma.rn.f32 	%f314, %f313, %f312, %f311;
	add.s64 	%rd42, %rd41, %rd40;
	ld.global.u8 	%rs96, [%rd42];
	cvt.rn.f32.u16 	%f315, %rs96;
	ld.global.f32 	%f316, [%rd1+24];
	fma.rn.f32 	%f317, %f316, %f315, %f314;
	ld.global.u8 	%rs97, [%rd42+1];
	cvt.rn.f32.u16 	%f318, %rs97;
	ld.global.f32 	%f319, [%rd1+28];
	fma.rn.f32 	%f320, %f319, %f318, %f317;
	ld.global.u8 	%rs98, [%rd42+2];
	cvt.rn.f32.u16 	%f321, %rs98;
	ld.global.f32 	%f322, [%rd1+32];
	fma.rn.f32 	%f388, %f322, %f321, %f320;
	bra.uni 	$L__BB0_37;
$L__BB0_22:
	setp.lt.s32 	%p21, %r5, %r135;
	@%p21 bra 	$L__BB0_37;
	sub.s32 	%r13, %r3, %r1;
	sub.s32 	%r14, %r2, %r1;
	add.s32 	%r104, %r7, %r3;
	max.s32 	%r105, %r3, %r1;
	sub.s32 	%r15, %r104, %r105;
	and.b32  	%r16, %r54, 7;
	sub.s32 	%r17, %r105, %r3;
	add.s32 	%r106, %r2, %r105;
	sub.s32 	%r107, %r106, %r3;
	sub.s32 	%r18, %r107, %r1;
	mov.f32 	%f388, 0f00000000;
$L__BB0_24:
	mov.u32 	%r19, %r135;
	setp.lt.s32 	%p22, %r7, %r6;
	@%p22 bra 	$L__BB0_36;
	setp.lt.u32 	%p23, %r15, 7;
	add.s32 	%r108, %r13, %r19;
	mul.lo.s32 	%r20, %r108, %r53;
	mul.lo.s32 	%r21, %r19, %r54;
	mov.u32 	%r132, %r6;
	@%p23 bra 	$L__BB0_28;
	and.b32  	%r109, %r54, -8;
	neg.s32 	%r128, %r109;
	add.s32 	%r130, %r17, %r21;
	add.s32 	%r129, %r18, %r20;
	mov.u32 	%r132, %r6;
$L__BB0_27:
	.pragma "nounroll";
	cvt.s64.s32 	%rd43, %r129;
	add.s64 	%rd44, %rd2, %rd43;
	ld.global.u8 	%rs99, [%rd44];
	cvt.rn.f32.u16 	%f326, %rs99;
	mul.wide.s32 	%rd45, %r130, 4;
	add.s64 	%rd46, %rd1, %rd45;
	ld.global.f32 	%f327, [%rd46];
	fma.rn.f32 	%f328, %f327, %f326, %f388;
	ld.global.u8 	%rs100, [%rd44+1];
	cvt.rn.f32.u16 	%f329, %rs100;
	ld.global.f32 	%f330, [%rd46+4];
	fma.rn.f32 	%f331, %f330, %f329, %f328;
	ld.global.u8 	%rs101, [%rd44+2];
	cvt.rn.f32.u16 	%f332, %rs101;
	ld.global.f32 	%f333, [%rd46+8];
	fma.rn.f32 	%f334, %f333, %f332, %f331;
	ld.global.u8 	%rs102, [%rd44+3];
	cvt.rn.f32.u16 	%f335, %rs102;
	ld.global.f32 	%f336, [%rd46+12];
	fma.rn.f32 	%f337, %f336, %f335, %f334;
	ld.global.u8 	%rs103, [%rd44+4];
	cvt.rn.f32.u16 	%f338, %rs103;
	ld.global.f32 	%f339, [%rd46+16];
	fma.rn.f32 	%f340, %f339, %f338, %f337;
	ld.global.u8 	%rs104, [%rd44+5];
	cvt.rn.f32.u16 	%f341, %rs104;
	ld.global.f32 	%f342, [%rd46+20];
	fma.rn.f32 	%f343, %f342, %f341, %f340;
	ld.global.u8 	%rs105, [%rd44+6];
	cvt.rn.f32.u16 	%f344, %rs105;
	ld.global.f32 	%f345, [%rd46+24];
	fma.rn.f32 	%f346, %f345, %f344, %f343;
	ld.global.u8 	%rs106, [%rd44+7];
	cvt.rn.f32.u16 	%f347, %rs106;
	ld.global.f32 	%f348, [%rd46+28];
	fma.rn.f32 	%f388, %f348, %f347, %f346;
	add.s32 	%r132, %r132, 8;
	add.s32 	%r130, %r130, 8;
	add.s32 	%r129, %r129, 8;
	add.s32 	%r128, %r128, 8;
	setp.ne.s32 	%p24, %r128, 0;
	@%p24 bra 	$L__BB0_27;
$L__BB0_28:
	setp.eq.s32 	%p25, %r16, 0;
	@%p25 bra 	$L__BB0_36;
	add.s32 	%r110, %r16, -1;
	setp.lt.u32 	%p26, %r110, 3;
	@%p26 bra 	$L__BB0_31;
	mad.lo.s32 	%r112, %r108, %r53, %r14;
	add.s32 	%r113, %r112, %r132;
	cvt.s64.s32 	%rd47, %r113;
	add.s64 	%rd48, %rd2, %rd47;
	ld.global.u8 	%rs107, [%rd48];
	cvt.rn.f32.u16 	%f350, %rs107;
	add.s32 	%r114, %r132, %r21;
	mul.wide.s32 	%rd49, %r114, 4;
	add.s64 	%rd50, %rd1, %rd49;
	ld.global.f32 	%f351, [%rd50];
	fma.rn.f32 	%f352, %f351, %f350, %f388;
	ld.global.u8 	%rs108, [%rd48+1];
	cvt.rn.f32.u16 	%f353, %rs108;
	ld.global.f32 	%f354, [%rd50+4];
	fma.rn.f32 	%f355, %f354, %f353, %f352;
	ld.global.u8 	%rs109, [%rd48+2];
	cvt.rn.f32.u16 	%f356, %rs109;
	ld.global.f32 	%f357, [%rd50+8];
	fma.rn.f32 	%f358, %f357, %f356, %f355;
	ld.global.u8 	%rs110, [%rd48+3];
	cvt.rn.f32.u16 	%f359, %rs110;
	ld.global.f32 	%f360, [%rd50+12];
	fma.rn.f32 	%f388, %f360, %f359, %f358;
	add.s32 	%r132, %r132, 4;
$L__BB0_31:
	and.b32  	%r115, %r54, 3;
	setp.eq.s32 	%p27, %r115, 0;
	@%p27 bra 	$L__BB0_36;
	setp.eq.s32 	%p28, %r115, 1;
	@%p28 bra 	$L__BB0_34;
	mad.lo.s32 	%r117, %r108, %r53, %r14;
	add.s32 	%r118, %r117, %r132;
	cvt.s64.s32 	%rd51, %r118;
	add.s64 	%rd52, %rd2, %rd51;
	ld.global.u8 	%rs111, [%rd52];
	cvt.rn.f32.u16 	%f362, %rs111;
	add.s32 	%r119, %r132, %r21;
	mul.wide.s32 	%rd53, %r119, 4;
	add.s64 	%rd54, %rd1, %rd53;
	ld.global.f32 	%f363, [%rd54];
	fma.rn.f32 	%f364, %f363, %f362, %f388;
	ld.global.u8 	%rs112, [%rd52+1];
	cvt.rn.f32.u16 	%f365, %rs112;
	ld.global.f32 	%f366, [%rd54+4];
	fma.rn.f32 	%f388, %f366, %f365, %f364;
	add.s32 	%r132, %r132, 2;
$L__BB0_34:
	sub.s32 	%r120, %r7, %r6;
	and.b32  	%r121, %r120, 1;
	setp.eq.b32 	%p29, %r121, 1;
	@%p29 bra 	$L__BB0_36;
	mad.lo.s32 	%r123, %r108, %r53, %r14;
	add.s32 	%r124, %r123, %r132;
	cvt.s64.s32 	%rd55, %r124;
	add.s64 	%rd56, %rd2, %rd55;
	ld.global.u8 	%rs113, [%rd56];
	cvt.rn.f32.u16 	%f367, %rs113;
	add.s32 	%r125, %r132, %r21;
	mul.wide.s32 	%rd57, %r125, 4;
	add.s64 	%rd58, %rd1, %rd57;
	ld.global.f32 	%f368, [%rd58];
	fma.rn.f32 	%f388, %f368, %f367, %f388;
$L__BB0_36:
	add.s32 	%r135, %r19, 1;
	setp.lt.s32 	%p30, %r19, %r5;
	@%p30 bra 	$L__BB0_24;
$L__BB0_37:
	ld.param.u64 	%rd62, [_Z11convolutioniPfiiPhS__param_5];
	cvta.to.global.u64 	%rd59, %rd62;
	mad.lo.s32 	%r126, %r3, %r53, %r2;
	mul.wide.s32 	%rd60, %r126, 4;
	add.s64 	%rd61, %rd59, %rd60;
	st.global.f32 	[%rd61], %f388;
	ret;

}


// ===== COMPILED SASS (sm_100) =====

	.target	sm_100

	.elftype	@"ET_EXEC"


//--------------------- .note.nv.tkinfo           --------------------------
	.section	.note.nv.tkinfo,"",@"SHT_NOTE"
	.sectionflags	@"SHF_NOTE_NV_TKINFO"
	.tkinfo
        /*0018*/ 	.word	0x00000002
        /*0030*/ 	.string	""
        /*0030*/ 	.string	"ptxas"
        /*0030*/ 	.string	"Cuda compilation tools, release 13.0, V13.0.88"
        /*0030*/ 	.string	"Build cuda_13.0.r13.0/compiler.36424714_0"
        /*0030*/ 	.string	"-arch sm_100 -m 64 "



//--------------------- .note.nv.cuinfo           --------------------------
	.section	.note.nv.cuinfo,"",@"SHT_NOTE"
	.sectionflags	@"SHF_NOTE_NV_CUINFO"
        /*0018*/ 	.short	0x0002
        /*001a*/ 	.short	0x0064
        /*001c*/ 	.short	0x0082
	.zero		2


//--------------------- .nv.info                  --------------------------
	.section	.nv.info,"",@"SHT_CUDA_INFO"
	.align	4


	//----- nvinfo : EIATTR_REGCOUNT
	.align		4
        /*0000*/ 	.byte	0x04, 0x2f
        /*0002*/ 	.short	(.L_1 - .L_0)
	.align		4
.L_0:
        /*0004*/ 	.word	index@(_Z11convolutioniPfiiPhS_)
        /*0008*/ 	.word	0x00000020


	//----- nvinfo : EIATTR_FRAME_SIZE
	.align		4
.L_1:
        /*000c*/ 	.byte	0x04, 0x11
        /*000e*/ 	.short	(.L_3 - .L_2)
	.align		4
.L_2:
        /*0010*/ 	.word	index@(_Z11convolutioniPfiiPhS_)
        /*0014*/ 	.word	0x00000000


	//----- nvinfo : EIATTR_MIN_STACK_SIZE
	.align		4
.L_3:
        /*0018*/ 	.byte	0x04, 0x12
        /*001a*/ 	.short	(.L_5 - .L_4)
	.align		4
.L_4:
        /*001c*/ 	.word	index@(_Z11convolutioniPfiiPhS_)
        /*0020*/ 	.word	0x00000000
.L_5:


//--------------------- .nv.compat                --------------------------
	.section	.nv.compat,"",@"SHT_CUDA_COMPAT_INFO"
	.align	4
        /*0000*/ 	.byte	0x02, 0x09, 0x00, 0x00, 0x02, 0x02, 0x01, 0x00, 0x02, 0x05, 0x05, 0x00, 0x03, 0x07, 0x01, 0x01
        /*0010*/ 	.byte	0x02, 0x03, 0x00, 0x00, 0x02, 0x06, 0x01, 0x00, 0x04, 0x0b, 0x08, 0x00, 0x09, 0x00, 0x00, 0x00
        /*0020*/ 	.byte	0x00, 0x00, 0x00, 0x00


//--------------------- .nv.info._Z11convolutioniPfiiPhS_ --------------------------
	.section	.nv.info._Z11convolutioniPfiiPhS_,"",@"SHT_CUDA_INFO"
	.sectionflags	@""
	.align	4


	//----- nvinfo : EIATTR_CUDA_API_VERSION
	.align		4
        /*0000*/ 	.byte	0x04, 0x37
        /*0002*/ 	.short	(.L_7 - .L_6)
.L_6:
        /*0004*/ 	.word	0x00000082


	//----- nvinfo : EIATTR_KPARAM_INFO
	.align		4
.L_7:
        /*0008*/ 	.byte	0x04, 0x17
        /*000a*/ 	.short	(.L_9 - .L_8)
.L_8:
        /*000c*/ 	.word	0x00000000
        /*0010*/ 	.short	0x0005
        /*0012*/ 	.short	0x0020
        /*0014*/ 	.byte	0x00, 0xf5, 0x21, 0x00


	//----- nvinfo : EIATTR_KPARAM_INFO
	.align		4
.L_9:
        /*0018*/ 	.byte	0x04, 0x17
        /*001a*/ 	.short	(.L_11 - .L_10)
.L_10:
        /*001c*/ 	.word	0x00000000
        /*0020*/ 	.short	0x0004
        /*0022*/ 	.short	0x0018
        /*0024*/ 	.byte	0x00, 0xf5, 0x21, 0x00


	//----- nvinfo : EIATTR_KPARAM_INFO
	.align		4
.L_11:
        /*0028*/ 	.byte	0x04, 0x17
        /*002a*/ 	.short	(.L_13 - .L_12)
.L_12:
        /*002c*/ 	.word	0x00000000
        /*0030*/ 	.short	0x0003
        /*0032*/ 	.short	0x0014
        /*0034*/ 	.byte	0x00, 0xf0, 0x11, 0x00


	//----- nvinfo : EIATTR_KPARAM_INFO
	.align		4
.L_13:
        /*0038*/ 	.byte	0x04, 0x17
        /*003a*/ 	.short	(.L_15 - .L_14)
.L_14:
        /*003c*/ 	.word	0x00000000
        /*0040*/ 	.short	0x0002
        /*0042*/ 	.short	0x0010
        /*0044*/ 	.byte	0x00, 0xf0, 0x11, 0x00


	//----- nvinfo : EIATTR_KPARAM_INFO
	.align		4
.L_15:
        /*0048*/ 	.byte	0x04, 0x17
        /*004a*/ 	.short	(.L_17 - .L_16)
.L_16:
        /*004c*/ 	.word	0x00000000
        /*0050*/ 	.short	0x0001
        /*0052*/ 	.short	0x0008
        /*0054*/ 	.byte	0x00, 0xf5, 0x21, 0x00


	//----- nvinfo : EIATTR_KPARAM_INFO
	.align		4
.L_17:
        /*0058*/ 	.byte	0x04, 0x17
        /*005a*/ 	.short	(.L_19 - .L_18)
.L_18:
        /*005c*/ 	.word	0x00000000
        /*0060*/ 	.short	0x0000
        /*0062*/ 	.short	0x0000
        /*0064*/ 	.byte	0x00, 0xf0, 0x11, 0x00


	//----- nvinfo : EIATTR_SPARSE_MMA_MASK
	.align		4
.L_19:
        /*0068*/ 	.byte	0x03, 0x50
        /*006a*/ 	.short	0x0000


	//----- nvinfo : EIATTR_MAXREG_COUNT
	.align		4
        /*006c*/ 	.byte	0x03, 0x1b
        /*006e*/ 	.short	0x00ff


	//----- nvinfo : EIATTR_MERCURY_ISA_VERSION
	.align		4
        /*0070*/ 	.byte	0x03, 0x5f
        /*0072*/ 	.short	0x0101


	//----- nvinfo : EIATTR_VRC_CTA_INIT_COUNT
	.align		4
        /*0074*/ 	.byte	0x02, 0x4a
	.zero		1
	.zero		1


	//----- nvinfo : EIATTR_EXIT_INSTR_OFFSETS
	.align		4
        /*0078*/ 	.byte	0x04, 0x1c
        /*007a*/ 	.short	(.L_21 - .L_20)


	//   ....[0]....
.L_20:
        /*007c*/ 	.word	0x00002e40


	//----- nvinfo : EIATTR_INDIRECT_BRANCH_TARGETS
	.align		4
.L_21:
        /*0080*/ 	.byte	0x04, 0x34
        /*0082*/ 	.short	(.L_23 - .L_22)


	//   ....[0]....
.L_22:
        /*0084*/ 	.word	.L_x_24@srel
        /*0088*/ 	.short	0x0
        /*008a*/ 	.short	0x0
        /*008c*/ 	.word	0x4
        /*0090*/ 	.word	.L_x_25@srel
        /*0094*/ 	.word	.L_x_26@srel
        /*0098*/ 	.word	.L_x_27@srel
        /*009c*/ 	.word	.L_x_26@srel


	//----- nvinfo : EIATTR_CRS_STACK_SIZE
	.align		4
.L_23:
        /*00a0*/ 	.byte	0x04, 0x1e
        /*00a2*/ 	.short	(.L_25 - .L_24)
.L_24:
        /*00a4*/ 	.word	0x00000000


	//----- nvinfo : EIATTR_CBANK_PARAM_SIZE
	.align		4
.L_25:
        /*00a8*/ 	.byte	0x03, 0x19
        /*00aa*/ 	.short	0x0028


	//----- nvinfo : EIATTR_PARAM_CBANK
	.align		4
        /*00ac*/ 	.byte	0x04, 0x0a
        /*00ae*/ 	.short	(.L_27 - .L_26)
	.align		4
.L_26:
        /*00b0*/ 	.word	index@(.nv.constant0._Z11convolutioniPfiiPhS_)
        /*00b4*/ 	.short	0x0380
        /*00b6*/ 	.short	0x0028


	//----- nvinfo : EIATTR_SW_WAR
	.align		4
.L_27:
        /*00b8*/ 	.byte	0x04, 0x36
        /*00ba*/ 	.short	(.L_29 - .L_28)
.L_28:
        /*00bc*/ 	.word	0x00000008
.L_29:


//--------------------- .nv.callgraph             --------------------------
	.section	.nv.callgraph,"",@"SHT_CUDA_CALLGRAPH"
	.align	4
	.sectionentsize	8
	.align		4
        /*0000*/ 	.word	0x00000000
	.align		4
        /*0004*/ 	.word	0xffffffff
	.align		4
        /*0008*/ 	.word	0x00000000
	.align		4
        /*000c*/ 	.word	0xfffffffe
	.align		4
        /*0010*/ 	.word	0x00000000
	.align		4
        /*0014*/ 	.word	0xfffffffd
	.align		4
        /*0018*/ 	.word	0x00000000
	.align		4
        /*001c*/ 	.word	0xfffffffc


//--------------------- .nv.constant2._Z11convolutioniPfiiPhS_ --------------------------
	.section	.nv.constant2._Z11convolutioniPfiiPhS_,"a",@progbits
	.sectionflags	@""
	.align	4
.nv.constant2._Z11convolutioniPfiiPhS_:
        /*0000*/ 	.byte	0xe0, 0x2a, 0x00, 0x00, 0xb0, 0x0c, 0x00, 0x00, 0x90, 0x23, 0x00, 0x00, 0xb0, 0x0c, 0x00, 0x00


//--------------------- .text._Z11convolutioniPfiiPhS_ --------------------------
	.section	.text._Z11convolutioniPfiiPhS_,"ax",@progbits
	.align	128
        .global         _Z11convolutioniPfiiPhS_
        .type           _Z11convolutioniPfiiPhS_,@function
        .size           _Z11convolutioniPfiiPhS_,(.L_x_29 - _Z11convolutioniPfiiPhS_)
        .other          _Z11convolutioniPfiiPhS_,@"STO_CUDA_ENTRY STV_DEFAULT"
_Z11convolutioniPfiiPhS_:
.text._Z11convolutioniPfiiPhS_:
[----:B------:R-:W-:Y:S08]  /*0000*/  LDC R1, c[0x0][0x37c] ;  /* 0x0000df00ff017b82 */ /* 0x000ff00000000800 */
[----:B------:R-:W0:Y:S01]  /*0010*/  LDC R11, c[0x0][0x394] ;  /* 0x0000e500ff0b7b82 */ /* 0x000e220000000800 */
[----:B------:R-:W1:Y:S01]  /*0020*/  S2R R4, SR_TID.X ;  /* 0x0000000000047919 */ /* 0x000e620000002100 */
[----:B------:R-:W2:Y:S01]  /*0030*/  LDCU.64 UR6, c[0x0][0x358] ;  /* 0x00006b00ff0677ac */ /* 0x000ea20008000a00 */
[----:B------:R-:W-:Y:S01]  /*0040*/  BSSY.RECONVERGENT B2, `(.L_x_0) ;  /* 0x00002da000027945 */ /* 0x000fe20003800200 */
[----:B------:R-:W-:-:S04]  /*0050*/  IMAD.MOV.U32 R21, RZ, RZ, RZ ;  /* 0x000000ffff157224 */ /* 0x000fc800078e00ff */
[----:B------:R-:W1:Y:S08]  /*0060*/  S2UR UR4, SR_CTAID.X ;  /* 0x00000000000479c3 */ /* 0x000e700000002500 */
[----:B------:R-:W1:Y:S01]  /*0070*/  LDC R5, c[0x0][0x360] ;  /* 0x0000d800ff057b82 */ /* 0x000e620000000800 */
[----:B0-----:R-:W-:-:S07]  /*0080*/  IABS R7, R11 ;  /* 0x0000000b00077213 */ /* 0x001fce0000000000 */
[----:B------:R-:W0:Y:S01]  /*0090*/  LDC R9, c[0x0][0x380] ;  /* 0x0000e000ff097b82 */ /* 0x000e220000000800 */
[----:B------:R-:W3:Y:S01]  /*00a0*/  I2F.RP R0, R7 ;  /* 0x0000000700007306 */ /* 0x000ee20000209400 */
[----:B-1----:R-:W-:Y:S01]  /*00b0*/  IMAD R4, R5, UR4, R4 ;  /* 0x0000000405047c24 */ /* 0x002fe2000f8e0204 */
[----:B------:R-:W1:Y:S06]  /*00c0*/  LDCU UR4, c[0x0][0x390] ;  /* 0x00007200ff0477ac */ /* 0x000e6c0008000800 */
[----:B---3--:R-:W3:Y:S01]  /*00d0*/  MUFU.RCP R0, R0 ;  /* 0x0000000000007308 */ /* 0x008ee20000001000 */
[----:B0-----:R-:W-:-:S04]  /*00e0*/  LEA.HI R13, R9, R9, RZ, 0x1 ;  /* 0x00000009090d7211 */ /* 0x001fc800078f08ff */
[----:B------:R-:W-:Y:S01]  /*00f0*/  SHF.R.S32.HI R13, RZ, 0x1, R13 ;  /* 0x00000001ff0d7819 */ /* 0x000fe2000001140d */
[----:B---3--:R-:W-:-:S04]  /*0100*/  VIADD R2, R0, 0xffffffe ;  /* 0x0ffffffe00027836 */ /* 0x008fc80000000000 */
[----:B------:R0:W3:Y:S02]  /*0110*/  F2I.FTZ.U32.TRUNC.NTZ R3, R2 ;  /* 0x0000000200037305 */ /* 0x0000e4000021f000 */
[----:B0-----:R-:W-:Y:S02]  /*0120*/  IMAD.MOV.U32 R2, RZ, RZ, RZ ;  /* 0x000000ffff027224 */ /* 0x001fe400078e00ff */
[----:B---3--:R-:W-:-:S04]  /*0130*/  IMAD.MOV R6, RZ, RZ, -R3 ;  /* 0x000000ffff067224 */ /* 0x008fc800078e0a03 */
[----:B------:R-:W-:Y:S01]  /*0140*/  IMAD R5, R6, R7, RZ ;  /* 0x0000000706057224 */ /* 0x000fe200078e02ff */
[----:B------:R-:W-:-:S03]  /*0150*/  IABS R6, R4 ;  /* 0x0000000400067213 */ /* 0x000fc60000000000 */
[----:B------:R-:W-:-:S04]  /*0160*/  IMAD.HI.U32 R3, R3, R5, R2 ;  /* 0x0000000503037227 */ /* 0x000fc800078e0002 */
[----:B------:R-:W-:Y:S02]  /*0170*/  VIADD R5, R9, 0xffffffff ;  /* 0xffffffff09057836 */ /* 0x000fe40000000000 */
[----:B------:R-:W-:-:S04]  /*0180*/  IMAD.HI.U32 R0, R3, R6, RZ ;  /* 0x0000000603007227 */ /* 0x000fc800078e00ff */
[----:B------:R-:W-:-:S04]  /*0190*/  IMAD.MOV R3, RZ, RZ, -R0 ;  /* 0x000000ffff037224 */ /* 0x000fc800078e0a00 */
[----:B------:R-:W-:-:S05]  /*01a0*/  IMAD R2, R7, R3, R6 ;  /* 0x0000000307027224 */ /* 0x000fca00078e0206 */
[----:B------:R-:W-:-:S13]  /*01b0*/  ISETP.GT.U32.AND P1, PT, R7, R2, PT ;  /* 0x000000020700720c */ /* 0x000fda0003f24070 */
[----:B------:R-:W-:Y:S02]  /*01c0*/  @!P1 IMAD.IADD R2, R2, 0x1, -R7 ;  /* 0x0000000102029824 */ /* 0x000fe400078e0a07 */
[----:B------:R-:W-:Y:S01]  /*01d0*/  @!P1 VIADD R0, R0, 0x1 ;  /* 0x0000000100009836 */ /* 0x000fe20000000000 */
[----:B------:R-:W-:Y:S02]  /*01e0*/  ISETP.NE.AND P1, PT, R11, RZ, PT ;  /* 0x000000ff0b00720c */ /* 0x000fe40003f25270 */
[----:B------:R-:W-:Y:S02]  /*01f0*/  ISETP.GE.U32.AND P0, PT, R2, R7, PT ;  /* 0x000000070200720c */ /* 0x000fe40003f06070 */
[----:B------:R-:W-:-:S04]  /*0200*/  LOP3.LUT R2, R4, R11, RZ, 0x3c, !PT ;  /* 0x0000000b04027212 */ /* 0x000fc800078e3cff */
[----:B------:R-:W-:-:S07]  /*0210*/  ISETP.GE.AND P2, PT, R2, RZ, PT ;  /* 0x000000ff0200720c */ /* 0x000fce0003f46270 */
[----:B------:R-:W-:-:S06]  /*0220*/  @P0 VIADD R0, R0, 0x1 ;  /* 0x0000000100000836 */ /* 0x000fcc0000000000 */
[----:B------:R-:W-:Y:S01]  /*0230*/  @!P2 IMAD.MOV R0, RZ, RZ, -R0 ;  /* 0x000000ffff00a224 */ /* 0x000fe200078e0a00 */
[----:B------:R-:W-:-:S04]  /*0240*/  @!P1 LOP3.LUT R0, RZ, R11, RZ, 0x33, !PT ;  /* 0x0000000bff009212 */ /* 0x000fc800078e33ff */
[----:B------:R-:W-:Y:S01]  /*0250*/  IADD3 R3, PT, PT, -R0, RZ, RZ ;  /* 0x000000ff00037210 */ /* 0x000fe20007ffe1ff */
[C-C-:B------:R-:W-:Y:S01]  /*0260*/  IMAD.IADD R2, R13.reuse, 0x1, R0.reuse ;  /* 0x000000010d027824 */ /* 0x140fe200078e0200 */
[C---:B------:R-:W-:Y:S01]  /*0270*/  ISETP.GT.AND P0, PT, R13.reuse, R0, PT ;  /* 0x000000000d00720c */ /* 0x040fe20003f04270 */
[----:B------:R-:W-:Y:S02]  /*0280*/  IMAD.IADD R6, R13, 0x1, -R0 ;  /* 0x000000010d067824 */ /* 0x000fe400078e0a00 */
[----:B------:R-:W-:Y:S01]  /*0290*/  IMAD R3, R11, R3, R4 ;  /* 0x000000030b037224 */ /* 0x000fe200078e0204 */
[----:B-1----:R-:W-:-:S03]  /*02a0*/  ISETP.GE.AND P2, PT, R2, UR4, PT ;  /* 0x0000000402007c0c */ /* 0x002fc6000bf46270 */
[--C-:B------:R-:W-:Y:S02]  /*02b0*/  IMAD.IADD R2, R13, 0x1, R3.reuse ;  /* 0x000000010d027824 */ /* 0x100fe400078e0203 */
[--C-:B------:R-:W-:Y:S02]  /*02c0*/  IMAD.IADD R4, R11, 0x1, -R3.reuse ;  /* 0x000000010b047824 */ /* 0x100fe400078e0a03 */
[----:B------:R-:W-:Y:S01]  /*02d0*/  IMAD.IADD R7, R13, 0x1, -R3 ;  /* 0x000000010d077824 */ /* 0x000fe200078e0a03 */
[----:B------:R-:W-:Y:S02]  /*02e0*/  ISETP.GE.AND P1, PT, R2, R11, PT ;  /* 0x0000000b0200720c */ /* 0x000fe40003f26270 */
[----:B------:R-:W-:Y:S02]  /*02f0*/  SEL R2, R6, RZ, P0 ;  /* 0x000000ff06027207 */ /* 0x000fe40000000000 */
[----:B------:R-:W-:Y:S02]  /*0300*/  SEL R4, R5, R4, !P1 ;  /* 0x0000000405047207 */ /* 0x000fe40004800000 */
[----:B------:R-:W-:-:S02]  /*0310*/  @P2 IADD3 R5, PT, PT, -R0, UR4, RZ ;  /* 0x0000000400052c10 */ /* 0x000fc4000fffe1ff */
[----:B------:R-:W-:-:S03]  /*0320*/  ISETP.GT.AND P0, PT, R13, R3, PT ;  /* 0x000000030d00720c */ /* 0x000fc60003f04270 */
[----:B------:R-:W-:Y:S01]  /*0330*/  IMAD.IADD R6, R5, 0x1, -R2 ;  /* 0x0000000105067824 */ /* 0x000fe200078e0a02 */
[----:B------:R-:W-:-:S04]  /*0340*/  SEL R7, R7, RZ, P0 ;  /* 0x000000ff07077207 */ /* 0x000fc80000000000 */
[----:B------:R-:W-:Y:S02]  /*0350*/  IADD3 R10, PT, PT, R4, 0x1, -R7 ;  /* 0x00000001040a7810 */ /* 0x000fe40007ffe807 */
[----:B------:R-:W-:Y:S02]  /*0360*/  IADD3 R8, PT, PT, R6, 0x1, RZ ;  /* 0x0000000106087810 */ /* 0x000fe40007ffe0ff */
[-C--:B------:R-:W-:Y:S02]  /*0370*/  ISETP.EQ.AND P1, PT, R10, R9.reuse, PT ;  /* 0x000000090a00720c */ /* 0x080fe40003f22270 */
[----:B------:R-:W-:-:S13]  /*0380*/  ISETP.NE.AND P0, PT, R8, R9, PT ;  /* 0x000000090800720c */ /* 0x000fda0003f05270 */
[----:B--2---:R-:W-:Y:S05]  /*0390*/  @!P0 BRA P1, `(.L_x_1) ;  /* 0x00000008002c8947 */ /* 0x004fea0000800000 */
[----:B------:R-:W-:Y:S01]  /*03a0*/  ISETP.GE.AND P0, PT, R4, R7, PT ;  /* 0x000000070400720c */ /* 0x000fe20003f06270 */
[----:B------:R-:W-:-:S12]  /*03b0*/  BSSY.RECONVERGENT B1, `(.L_x_2) ;  /* 0x0000088000017945 */ /* 0x000fd80003800200 */
[----:B------:R-:W-:Y:S05]  /*03c0*/  @!P0 BRA `(.L_x_3) ;  /* 0x0000000800188947 */ /* 0x000fea0003800000 */
[----:B------:R-:W-:Y:S01]  /*03d0*/  VIMNMX R9, PT, PT, R13, R0, !PT ;  /* 0x000000000d097248 */ /* 0x000fe20007fe0100 */
[----:B------:R-:W-:Y:S01]  /*03e0*/  IMAD.IADD R18, R0, 0x1, -R13 ;  /* 0x0000000100127824 */ /* 0x000fe200078e0a0d */
[----:B------:R-:W-:Y:S01]  /*03f0*/  LOP3.LUT R19, R8, 0x7, RZ, 0xc0, !PT ;  /* 0x0000000708137812 */ /* 0x000fe200078ec0ff */
[----:B------:R-:W-:Y:S01]  /*0400*/  IMAD.MOV.U32 R21, RZ, RZ, RZ ;  /* 0x000000ffff157224 */ /* 0x000fe200078e00ff */
[----:B------:R-:W-:-:S04]  /*0410*/  IADD3 R9, PT, PT, -R9, R5, R0 ;  /* 0x0000000509097210 */ /* 0x000fc80007ffe100 */
[----:B------:R-:W-:Y:S01]  /*0420*/  ISETP.GE.U32.AND P0, PT, R9, 0x7, PT ;  /* 0x000000070900780c */ /* 0x000fe20003f06070 */
[----:B------:R-:W-:-:S12]  /*0430*/  IMAD.IADD R9, R3, 0x1, -R13 ;  /* 0x0000000103097824 */ /* 0x000fd800078e0a0d */
.L_x_11:
[----:B------:R-:W-:Y:S01]  /*0440*/  ISETP.GE.AND P1, PT, R5, R2, PT ;  /* 0x000000020500720c */ /* 0x000fe20003f26270 */
[----:B------:R-:W-:-:S12]  /*0450*/  BSSY.RECONVERGENT B0, `(.L_x_4) ;  /* 0x000007a000007945 */ /* 0x000fd80003800200 */
[----:B------:R-:W-:Y:S05]  /*0460*/  @!P1 BRA `(.L_x_5) ;  /* 0x0000000400e09947 */ /* 0x000fea0003800000 */
[----:B------:R-:W0:Y:S01]  /*0470*/  LDCU UR4, c[0x0][0x394] ;  /* 0x00007280ff0477ac */ /* 0x000e220008000800 */
[----:B------:R-:W-:Y:S01]  /*0480*/  IMAD.IADD R10, R18, 0x1, R7 ;  /* 0x00000001120a7824 */ /* 0x000fe200078e0207 */
[----:B------:R-:W-:Y:S01]  /*0490*/  BSSY.RECONVERGENT B3, `(.L_x_6) ;  /* 0x0000034000037945 */ /* 0x000fe20003800200 */
[----:B------:R-:W-:Y:S01]  /*04a0*/  ISETP.NE.AND P2, PT, R19, RZ, PT ;  /* 0x000000ff1300720c */ /* 0x000fe20003f45270 */
[----:B------:R-:W-:Y:S02]  /*04b0*/  IMAD.MOV.U32 R20, RZ, RZ, R2 ;  /* 0x000000ffff147224 */ /* 0x000fe400078e0002 */
[----:B0-----:R-:W-:Y:S01]  /*04c0*/  IMAD R23, R10, UR4, R9 ;  /* 0x000000040a177c24 */ /* 0x001fe2000f8e0209 */
[----:B------:R-:W-:Y:S09]  /*04d0*/  @!P0 BRA `(.L_x_7) ;  /* 0x0000000000bc8947 */ /* 0x000ff20003800000 */
[----:B------:R-:W-:Y:S01]  /*04e0*/  IMAD.MOV.U32 R14, RZ, RZ, RZ ;  /* 0x000000ffff0e7224 */ /* 0x000fe200078e00ff */
[----:B------:R-:W-:-:S07]  /*04f0*/  MOV R20, R2 ;  /* 0x0000000200147202 */ /* 0x000fce0000000f00 */
.L_x_8:
[----:B------:R-:W0:Y:S01]  /*0500*/  LDCU.64 UR4, c[0x0][0x398] ;  /* 0x00007300ff0477ac */ /* 0x000e220008000a00 */
[----:B------:R-:W1:Y:S01]  /*0510*/  LDC.64 R10, c[0x0][0x388] ;  /* 0x0000e200ff0a7b82 */ /* 0x000e620000000a00 */
[--C-:B------:R-:W-:Y:S01]  /*0520*/  IMAD.IADD R13, R23, 0x1, R20.reuse ;  /* 0x00000001170d7824 */ /* 0x100fe200078e0214 */
[----:B------:R-:W2:Y:S04]  /*0530*/  LDCU UR8, c[0x0][0x380] ;  /* 0x00007000ff0877ac */ /* 0x000ea80008000800 */
[----:B0-----:R-:W-:Y:S01]  /*0540*/  IADD3 R12, P1, PT, R13, UR4, RZ ;  /* 0x000000040d0c7c10 */ /* 0x001fe2000ff3e0ff */
[----:B--2---:R-:W-:-:S03]  /*0550*/  IMAD R15, R7, UR8, R20 ;  /* 0x00000008070f7c24 */ /* 0x004fc6000f8e0214 */
[----:B------:R-:W-:Y:S01]  /*0560*/  LEA.HI.X.SX32 R13, R13, UR5, 0x1, P1 ;  /* 0x000000050d0d7c11 */ /* 0x000fe200088f0eff */
[----:B-1----:R-:W-:-:S04]  /*0570*/  IMAD.WIDE R10, R15, 0x4, R10 ;  /* 0x000000040f0a7825 */ /* 0x002fc800078e020a */
[----:B------:R-:W2:Y:S04]  /*0580*/  LDG.E.U8 R15, desc[UR6][R12.64] ;  /* 0x000000060c0f7981 */ /* 0x000ea8000c1e1100 */
[----:B------:R-:W3:Y:S04]  /*0590*/  LDG.E R17, desc[UR6][R10.64] ;  /* 0x000000060a117981 */ /* 0x000ee8000c1e1900 */
[----:B------:R-:W4:Y:S04]  /*05a0*/  LDG.E.U8 R25, desc[UR6][R12.64+0x1] ;  /* 0x000001060c197981 */ /* 0x000f28000c1e1100 */
[----:B------:R-:W5:Y:S04]  /*05b0*/  LDG.E R26, desc[UR6][R10.64+0x4] ;  /* 0x000004060a1a7981 */ /* 0x000f68000c1e1900 */
[----:B------:R-:W5:Y:S04]  /*05c0*/  LDG.E.U8 R16, desc[UR6][R12.64+0x2] ;  /* 0x000002060c107981 */ /* 0x000f68000c1e1100 */
[----:B------:R-:W5:Y:S04]  /*05d0*/  LDG.E R22, desc[UR6][R10.64+0x8] ;  /* 0x000008060a167981 */ /* 0x000f68000c1e1900 */
[----:B------:R-:W5:Y:S04]  /*05e0*/  LDG.E.U8 R28, desc[UR6][R12.64+0x7] ;  /* 0x000007060c1c7981 */ /* 0x000f68000c1e1100 */
[----:B------:R-:W5:Y:S04]  /*05f0*/  LDG.E R27, desc[UR6][R10.64+0x18] ;  /* 0x000018060a1b7981 */ /* 0x000f68000c1e1900 */
[----:B------:R-:W5:Y:S01]  /*0600*/  LDG.E R29, desc[UR6][R10.64+0x1c] ;  /* 0x00001c060a1d7981 */ /* 0x000f62000c1e1900 */
[----:B--2---:R-:W-:-:S03]  /*0610*/  I2FP.F32.U32 R24, R15 ;  /* 0x0000000f00187245 */ /* 0x004fc60000201000 */
[----:B------:R-:W2:Y:S02]  /*0620*/  LDG.E.U8 R15, desc[UR6][R12.64+0x3] ;  /* 0x000003060c0f7981 */ /* 0x000ea4000c1e1100 */
[----:B---3--:R-:W-:Y:S01]  /*0630*/  FFMA R17, R24, R17, R21 ;  /* 0x0000001118117223 */ /* 0x008fe20000000015 */
[----:B----4-:R-:W-:Y:S02]  /*0640*/  I2FP.F32.U32 R24, R25 ;  /* 0x0000001900187245 */ /* 0x010fe40000201000 */
[----:B------:R-:W3:Y:S03]  /*0650*/  LDG.E R25, desc[UR6][R10.64+0x14] ;  /* 0x000014060a197981 */ /* 0x000ee6000c1e1900 */
[----:B-----5:R-:W-:Y:S02]  /*0660*/  FFMA R21, R24, R26, R17 ;  /* 0x0000001a18157223 */ /* 0x020fe40000000011 */
[----:B------:R-:W4:Y:S01]  /*0670*/  LDG.E R17, desc[UR6][R10.64+0xc] ;  /* 0x00000c060a117981 */ /* 0x000f22000c1e1900 */
[----:B------:R-:W-:-:S03]  /*0680*/  I2FP.F32.U32 R26, R16 ;  /* 0x00000010001a7245 */ /* 0x000fc60000201000 */
[----:B------:R-:W5:Y:S04]  /*0690*/  LDG.E.U8 R16, desc[UR6][R12.64+0x4] ;  /* 0x000004060c107981 */ /* 0x000f68000c1e1100 */
[----:B------:R0:W3:Y:S01]  /*06a0*/  LDG.E R24, desc[UR6][R10.64+0x10] ;  /* 0x000010060a187981 */ /* 0x0000e2000c1e1900 */
[----:B------:R-:W-:-:S03]  /*06b0*/  FFMA R26, R26, R22, R21 ;  /* 0x000000161a1a7223 */ /* 0x000fc60000000015 */
[----:B------:R-:W3:Y:S04]  /*06c0*/  LDG.E.U8 R22, desc[UR6][R12.64+0x5] ;  /* 0x000005060c167981 */ /* 0x000ee8000c1e1100 */
[----:B------:R-:W3:Y:S01]  /*06d0*/  LDG.E.U8 R21, desc[UR6][R12.64+0x6] ;  /* 0x000006060c157981 */ /* 0x000ee2000c1e1100 */
[----:B------:R-:W-:Y:S01]  /*06e0*/  VIADD R14, R14, 0x8 ;  /* 0x000000080e0e7836 */ /* 0x000fe20000000000 */
[----:B0-----:R-:W-:Y:S01]  /*06f0*/  I2FP.F32.U32 R11, R28 ;  /* 0x0000001c000b7245 */ /* 0x001fe20000201000 */
[----:B------:R-:W-:Y:S01]  /*0700*/  VIADD R20, R20, 0x8 ;  /* 0x0000000814147836 */ /* 0x000fe20000000000 */
[----:B--2---:R-:W-:-:S05]  /*0710*/  I2FP.F32.U32 R15, R15 ;  /* 0x0000000f000f7245 */ /* 0x004fca0000201000 */
[----:B----4-:R-:W-:Y:S01]  /*0720*/  FFMA R15, R15, R17, R26 ;  /* 0x000000110f0f7223 */ /* 0x010fe2000000001a */
[----:B-----5:R-:W-:-:S05]  /*0730*/  I2FP.F32.U32 R16, R16 ;  /* 0x0000001000107245 */ /* 0x020fca0000201000 */
[----:B---3--:R-:W-:Y:S01]  /*0740*/  FFMA R16, R16, R24, R15 ;  /* 0x0000001810107223 */ /* 0x008fe2000000000f */
[----:B------:R-:W-:Y:S02]  /*0750*/  LOP3.LUT R15, R8, 0xfffffff8, RZ, 0xc0, !PT ;  /* 0xfffffff8080f7812 */ /* 0x000fe400078ec0ff */
[----:B------:R-:W-:Y:S02]  /*0760*/  I2FP.F32.U32 R17, R22 ;  /* 0x0000001600117245 */ /* 0x000fe40000201000 */
[----:B------:R-:W-:Y:S02]  /*0770*/  ISETP.NE.AND P1, PT, R14, R15, PT ;  /* 0x0000000f0e00720c */ /* 0x000fe40003f25270 */
[----:B------:R-:W-:Y:S01]  /*0780*/  I2FP.F32.U32 R21, R21 ;  /* 0x0000001500157245 */ /* 0x000fe20000201000 */
[----:B------:R-:W-:-:S04]  /*0790*/  FFMA R16, R17, R25, R16 ;  /* 0x0000001911107223 */ /* 0x000fc80000000010 */
[----:B------:R-:W-:-:S04]  /*07a0*/  FFMA R16, R21, R27, R16 ;  /* 0x0000001b15107223 */ /* 0x000fc80000000010 */
[----:B------:R-:W-:Y:S02]  /*07b0*/  FFMA R21, R11, R29, R16 ;  /* 0x0000001d0b157223 */ /* 0x000fe40000000010 */
[----:B------:R-:W-:Y:S05]  /*07c0*/  @P1 BRA `(.L_x_8) ;  /* 0xfffffffc004c1947 */ /* 0x000fea000383ffff */
.L_x_7:
[----:B------:R-:W-:Y:S05]  /*07d0*/  BSYNC.RECONVERGENT B3 ;  /* 0x0000000000037941 */ /* 0x000fea0003800200 */
.L_x_6:
[----:B------:R-:W-:Y:S05]  /*07e0*/  @!P2 BRA `(.L_x_5) ;  /* 0x000000040000a947 */ /* 0x000fea0003800000 */
[----:B------:R-:W-:Y:S01]  /*07f0*/  VIADD R10, R19, 0xffffffff ;  /* 0xffffffff130a7836 */ /* 0x000fe20000000000 */
[----:B------:R-:W-:Y:S01]  /*0800*/  BSSY.RECONVERGENT B3, `(.L_x_9) ;  /* 0x000001d000037945 */ /* 0x000fe20003800200 */
[----:B------:R-:W-:-:S03]  /*0810*/  LOP3.LUT P2, R25, R8, 0x3, RZ, 0xc0, !PT ;  /* 0x0000000308197812 */ /* 0x000fc6000784c0ff */
[----:B------:R-:W-:-:S13]  /*0820*/  ISETP.GE.U32.AND P1, PT, R10, 0x3, PT ;  /* 0x000000030a00780c */ /* 0x000fda0003f26070 */
[----:B------:R-:W-:Y:S05]  /*0830*/  @!P1 BRA `(.L_x_10) ;  /* 0x0000000000649947 */ /* 0x000fea0003800000 */
[----:B------:R-:W0:Y:S01]  /*0840*/  LDCU.64 UR4, c[0x0][0x398] ;  /* 0x00007300ff0477ac */ /* 0x000e220008000a00 */
[----:B------:R-:W1:Y:S01]  /*0850*/  LDC.64 R10, c[0x0][0x388] ;  /* 0x0000e200ff0a7b82 */ /* 0x000e620000000a00 */
[----:B------:R-:W-:Y:S01]  /*0860*/  IMAD.IADD R13, R23, 0x1, R20 ;  /* 0x00000001170d7824 */ /* 0x000fe200078e0214 */
[----:B------:R-:W2:Y:S04]  /*0870*/  LDCU UR8, c[0x0][0x380] ;  /* 0x00007000ff0877ac */ /* 0x000ea80008000800 */
[----:B0-----:R-:W-:-:S04]  /*0880*/  IADD3 R12, P1, PT, R13, UR4, RZ ;  /* 0x000000040d0c7c10 */ /* 0x001fc8000ff3e0ff */
[----:B------:R-:W-:Y:S01]  /*0890*/  LEA.HI.X.SX32 R13, R13, UR5, 0x1, P1 ;  /* 0x000000050d0d7c11 */ /* 0x000fe200088f0eff */
[----:B--2---:R-:W-:-:S04]  /*08a0*/  IMAD R15, R7, UR8, R20 ;  /* 0x00000008070f7c24 */ /* 0x004fc8000f8e0214 */
[----:B-1----:R-:W-:Y:S01]  /*08b0*/  IMAD.WIDE R10, R15, 0x4, R10 ;  /* 0x000000040f0a7825 */ /* 0x002fe200078e020a */
[----:B------:R-:W2:Y:S04]  /*08c0*/  LDG.E.U8 R24, desc[UR6][R12.64] ;  /* 0x000000060c187981 */ /* 0x000ea8000c1e1100 */
[----:B------:R-:W3:Y:S04]  /*08d0*/  LDG.E.U8 R27, desc[UR6][R12.64+0x1] ;  /* 0x000001060c1b7981 */ /* 0x000ee8000c1e1100 */
[----:B------:R-:W4:Y:S04]  /*08e0*/  LDG.E R26, desc[UR6][R10.64] ;  /* 0x000000060a1a7981 */ /* 0x000f28000c1e1900 */
[----:B------:R-:W5:Y:S04]  /*08f0*/  LDG.E.U8 R14, desc[UR6][R12.64+0x2] ;  /* 0x000002060c0e7981 */ /* 0x000f68000c1e1100 */
[----:B------:R-:W5:Y:S04]  /*0900*/  LDG.E R15, desc[UR6][R10.64+0x4] ;  /* 0x000004060a0f7981 */ /* 0x000f68000c1e1900 */
[----:B------:R-:W5:Y:S04]  /*0910*/  LDG.E.U8 R16, desc[UR6][R12.64+0x3] ;  /* 0x000003060c107981 */ /* 0x000f68000c1e1100 */
[----:B------:R-:W5:Y:S04]  /*0920*/  LDG.E R17, desc[UR6][R10.64+0x8] ;  /* 0x000008060a117981 */ /* 0x000f68000c1e1900 */
[----:B------:R-:W5:Y:S01]  /*0930*/  LDG.E R22, desc[UR6][R10.64+0xc] ;  /* 0x00000c060a167981 */ /* 0x000f62000c1e1900 */
[----:B------:R-:W-:Y:S01]  /*0940*/  VIADD R20, R20, 0x4 ;  /* 0x0000000414147836 */ /* 0x000fe20000000000 */
[----:B--2---:R-:W-:-:S02]  /*0950*/  I2FP.F32.U32 R24, R24 ;  /* 0x0000001800187245 */ /* 0x004fc40000201000 */
[----:B---3--:R-:W-:-:S03]  /*0960*/  I2FP.F32.U32 R27, R27 ;  /* 0x0000001b001b7245 */ /* 0x008fc60000201000 */
[----:B----4-:R-:W-:Y:S01]  /*0970*/  FFMA R24, R24, R26, R21 ;  /* 0x0000001a18187223 */ /* 0x010fe20000000015 */
[----:B-----5:R-:W-:-:S03]  /*0980*/  I2FP.F32.U32 R21, R14 ;  /* 0x0000000e00157245 */ /* 0x020fc60000201000 */
[----:B------:R-:W-:Y:S01]  /*0990*/  FFMA R24, R27, R15, R24 ;  /* 0x0000000f1b187223 */ /* 0x000fe20000000018 */
[----:B------:R-:W-:-:S03]  /*09a0*/  I2FP.F32.U32 R16, R16 ;  /* 0x0000001000107245 */ /* 0x000fc60000201000 */
[----:B------:R-:W-:-:S04]  /*09b0*/  FFMA R21, R21, R17, R24 ;  /* 0x0000001115157223 */ /* 0x000fc80000000018 */
[----:B------:R-:W-:-:S07]  /*09c0*/  FFMA R21, R16, R22, R21 ;  /* 0x0000001610157223 */ /* 0x000fce0000000015 */
.L_x_10:
[----:B------:R-:W-:Y:S05]  /*09d0*/  BSYNC.RECONVERGENT B3 ;  /* 0x0000000000037941 */ /* 0x000fea0003800200 */
.L_x_9:
[----:B------:R-:W-:Y:S05]  /*09e0*/  @!P2 BRA `(.L_x_5) ;  /* 0x000000000080a947 */ /* 0x000fea0003800000 */
[----:B------:R-:W-:Y:S02]  /*09f0*/  ISETP.NE.AND P2, PT, R25, 0x1, PT ;  /* 0x000000011900780c */ /* 0x000fe40003f45270 */
[----:B------:R-:W-:-:S04]  /*0a00*/  LOP3.LUT R10, R6, 0x1, RZ, 0xc0, !PT ;  /* 0x00000001060a7812 */ /* 0x000fc800078ec0ff */
[----:B------:R-:W-:-:S07]  /*0a10*/  ISETP.NE.U32.AND P1, PT, R10, 0x1, PT ;  /* 0x000000010a00780c */ /* 0x000fce0003f25070 */
[----:B------:R-:W0:Y:S01]  /*0a20*/  @P2 LDC R25, c[0x0][0x380] ;  /* 0x0000e000ff192b82 */ /* 0x000e220000000800 */
[----:B------:R-:W-:-:S07]  /*0a30*/  @P2 IMAD.IADD R24, R23, 0x1, R20 ;  /* 0x0000000117182824 */ /* 0x000fce00078e0214 */
[----:B------:R-:W1:Y:S08]  /*0a40*/  @P2 LDC.64 R10, c[0x0][0x398] ;  /* 0x0000e600ff0a2b82 */ /* 0x000e700000000a00 */
[----:B------:R-:W2:Y:S08]  /*0a50*/  @P1 LDC.64 R12, c[0x0][0x398] ;  /* 0x0000e600ff0c1b82 */ /* 0x000eb00000000a00 */
[----:B------:R-:W3:Y:S01]  /*0a60*/  @P2 LDC.64 R14, c[0x0][0x388] ;  /* 0x0000e200ff0e2b82 */ /* 0x000ee20000000a00 */
[----:B0-----:R-:W-:Y:S01]  /*0a70*/  @P2 IMAD R25, R7, R25, R20 ;  /* 0x0000001907192224 */ /* 0x001fe200078e0214 */
[----:B------:R-:W-:-:S06]  /*0a80*/  @P2 IADD3 R20, PT, PT, R20, 0x2, RZ ;  /* 0x0000000214142810 */ /* 0x000fcc0007ffe0ff */
[----:B------:R-:W0:Y:S01]  /*0a90*/  @P1 LDC R22, c[0x0][0x380] ;  /* 0x0000e000ff161b82 */ /* 0x000e220000000800 */
[----:B-1----:R-:W-:-:S04]  /*0aa0*/  @P2 IADD3 R10, P3, PT, R24, R10, RZ ;  /* 0x0000000a180a2210 */ /* 0x002fc80007f7e0ff */
[----:B------:R-:W-:Y:S01]  /*0ab0*/  @P2 LEA.HI.X.SX32 R11, R24, R11, 0x1, P3 ;  /* 0x0000000b180b2211 */ /* 0x000fe200018f0eff */
[----:B------:R-:W-:Y:S02]  /*0ac0*/  @P1 IMAD.IADD R24, R23, 0x1, R20 ;  /* 0x0000000117181824 */ /* 0x000fe400078e0214 */
[----:B------:R-:W1:Y:S02]  /*0ad0*/  @P1 LDC.64 R16, c[0x0][0x388] ;  /* 0x0000e200ff101b82 */ /* 0x000e640000000a00 */
[----:B------:R-:W4:Y:S01]  /*0ae0*/  @P2 LDG.E.U8 R23, desc[UR6][R10.64] ;  /* 0x000000060a172981 */ /* 0x000f22000c1e1100 */
[----:B--2---:R-:W-:Y:S01]  /*0af0*/  @P1 IADD3 R12, P3, PT, R24, R12, RZ ;  /* 0x0000000c180c1210 */ /* 0x004fe20007f7e0ff */
[----:B---3--:R-:W-:-:S03]  /*0b00*/  @P2 IMAD.WIDE R14, R25, 0x4, R14 ;  /* 0x00000004190e2825 */ /* 0x008fc600078e020e */
[----:B------:R-:W-:Y:S02]  /*0b10*/  @P1 LEA.HI.X.SX32 R13, R24, R13, 0x1, P3 ;  /* 0x0000000d180d1211 */ /* 0x000fe400018f0eff */
[----:B------:R-:W2:Y:S04]  /*0b20*/  @P2 LDG.E.U8 R24, desc[UR6][R10.64+0x1] ;  /* 0x000001060a182981 */ /* 0x000ea8000c1e1100 */
[----:B------:R-:W3:Y:S01]  /*0b30*/  @P1 LDG.E.U8 R12, desc[UR6][R12.64] ;  /* 0x000000060c0c1981 */ /* 0x000ee2000c1e1100 */
[----:B0-----:R-:W-:-:S03]  /*0b40*/  @P1 IMAD R25, R7, R22, R20 ;  /* 0x0000001607191224 */ /* 0x001fc600078e0214 */
[----:B------:R-:W5:Y:S01]  /*0b50*/  @P2 LDG.E R22, desc[UR6][R14.64] ;  /* 0x000000060e162981 */ /* 0x000f62000c1e1900 */
[----:B-1----:R-:W-:-:S03]  /*0b60*/  @P1 IMAD.WIDE R16, R25, 0x4, R16 ;  /* 0x0000000419101825 */ /* 0x002fc600078e0210 */
[----:B------:R-:W3:Y:S04]  /*0b70*/  @P2 LDG.E R25, desc[UR6][R14.64+0x4] ;  /* 0x000004060e192981 */ /* 0x000ee8000c1e1900 */
[----:B------:R-:W3:Y:S01]  /*0b80*/  @P1 LDG.E R16, desc[UR6][R16.64] ;  /* 0x0000000610101981 */ /* 0x000ee2000c1e1900 */
[----:B----4-:R-:W-:Y:S02]  /*0b90*/  @P2 I2FP.F32.U32 R20, R23 ;  /* 0x0000001700142245 */ /* 0x010fe40000201000 */
[----:B--2---:R-:W-:-:S03]  /*0ba0*/  @P2 I2FP.F32.U32 R23, R24 ;  /* 0x0000001800172245 */ /* 0x004fc60000201000 */
[----:B-----5:R-:W-:Y:S01]  /*0bb0*/  @P2 FFMA R22, R20, R22, R21 ;  /* 0x0000001614162223 */ /* 0x020fe20000000015 */
[----:B---3--:R-:W-:-:S03]  /*0bc0*/  @P1 I2FP.F32.U32 R20, R12 ;  /* 0x0000000c00141245 */ /* 0x008fc60000201000 */
[----:B------:R-:W-:-:S04]  /*0bd0*/  @P2 FFMA R21, R23, R25, R22 ;  /* 0x0000001917152223 */ /* 0x000fc80000000016 */
[----:B------:R-:W-:-:S07]  /*0be0*/  @P1 FFMA R21, R20, R16, R21 ;  /* 0x0000001014151223 */ /* 0x000fce0000000015 */
.L_x_5:
[----:B------:R-:W-:Y:S05]  /*0bf0*/  BSYNC.RECONVERGENT B0 ;  /* 0x0000000000007941 */ /* 0x000fea0003800200 */
.L_x_4:
[C---:B------:R-:W-:Y:S01]  /*0c00*/  ISETP.GE.AND P1, PT, R7.reuse, R4, PT ;  /* 0x000000040700720c */ /* 0x040fe20003f26270 */
[----:B------:R-:W-:-:S12]  /*0c10*/  VIADD R7, R7, 0x1 ;  /* 0x0000000107077836 */ /* 0x000fd80000000000 */
[----:B------:R-:W-:Y:S05]  /*0c20*/  @!P1 BRA `(.L_x_11) ;  /* 0xfffffff800049947 */ /* 0x000fea000383ffff */
.L_x_3:
[----:B------:R-:W-:Y:S05]  /*0c30*/  BSYNC.RECONVERGENT B1 ;  /* 0x0000000000017941 */ /* 0x000fea0003800200 */
.L_x_2:
[----:B------:R-:W-:Y:S05]  /*0c40*/  BRA `(.L_x_12) ;  /* 0x0000002000647947 */ /* 0x000fea0003800000 */
.L_x_1:
[----:B------:R-:W-:-:S05]  /*0c50*/  IMAD.MOV.U32 R6, RZ, RZ, -0x3 ;  /* 0xfffffffdff067424 */ /* 0x000fca00078e00ff */
[----:B------:R-:W-:-:S05]  /*0c60*/  VIADDMNMX.U32 R6, R9, R6, 0x3, PT ;  /* 0x0000000309067446 */ /* 0x000fca0003800006 */
[----:B------:R-:W-:-:S04]  /*0c70*/  IMAD.SHL.U32 R6, R6, 0x4, RZ ;  /* 0x0000000406067824 */ /* 0x000fc800078e00ff */
[----:B------:R-:W0:Y:S02]  /*0c80*/  LDC R14, c[0x2][R6] ;  /* 0x00800000060e7b82 */ /* 0x000e240000000800 */
[----:B0-----:R-:W-:-:S04]  /*0c90*/  SHF.R.S32.HI R15, RZ, 0x1f, R14 ;  /* 0x0000001fff0f7819 */ /* 0x001fc8000001140e */
.L_x_24:
[----:B------:R-:W-:Y:S05]  /*0ca0*/  BRX R14 -0xcb0                                   (*"BRANCH_TARGETS .L_x_25,.L_x_26,.L_x_27"*) ;  /* 0xfffffff00ed47949 */ /* 0x000fea000383ffff */
.L_x_26:
[----:B------:R-:W-:Y:S01]  /*0cb0*/  ISETP.NE.AND P0, PT, R9, 0x7, PT ;  /* 0x000000070900780c */ /* 0x000fe20003f05270 */
[----:B------:R-:W-:-:S12]  /*0cc0*/  BSSY.RECONVERGENT B0, `(.L_x_13) ;  /* 0x000016b000007945 */ /* 0x000fd80003800200 */
[----:B------:R-:W-:Y:S05]  /*0cd0*/  @P0 BRA `(.L_x_14) ;  /* 0x0000000c00640947 */ /* 0x000fea0003800000 */
[----:B------:R-:W0:Y:S01]  /*0ce0*/  LDCU.64 UR4, c[0x0][0x398] ;  /* 0x00007300ff0477ac */ /* 0x000e220008000a00 */
[--C-:B------:R-:W-:Y:S01]  /*0cf0*/  IMAD.IADD R2, R0, 0x1, -R13.reuse ;  /* 0x0000000100027824 */ /* 0x100fe200078e0a0d */
[----:B------:R-:W1:Y:S01]  /*0d00*/  LDC.64 R4, c[0x0][0x388] ;  /* 0x0000e200ff047b82 */ /* 0x000e620000000a00 */
[----:B------:R-:W-:-:S04]  /*0d10*/  IMAD.IADD R13, R3, 0x1, -R13 ;  /* 0x00000001030d7824 */ /* 0x000fc800078e0a0d */
[----:B------:R-:W-:-:S05]  /*0d20*/  IMAD R2, R11, R2, R13 ;  /* 0x000000020b027224 */ /* 0x000fca00078e020d */
[----:B0-----:R-:W-:-:S04]  /*0d30*/  IADD3 R16, P0, PT, R2, UR4, RZ ;  /* 0x0000000402107c10 */ /* 0x001fc8000ff1e0ff */
[----:B------:R-:W-:Y:S01]  /*0d40*/  LEA.HI.X.SX32 R17, R2, UR5, 0x1, P0 ;  /* 0x0000000502117c11 */ /* 0x000fe200080f0eff */
[----:B-1----:R-:W2:Y:S04]  /*0d50*/  LDG.E R27, desc[UR6][R4.64] ;  /* 0x00000006041b7981 */ /* 0x002ea8000c1e1900 */
[----:B------:R-:W3:Y:S04]  /*0d60*/  LDG.E.U8 R2, desc[UR6][R16.64] ;  /* 0x0000000610027981 */ /* 0x000ee8000c1e1100 */
[----:B------:R-:W4:Y:S04]  /*0d70*/  LDG.E.U8 R8, desc[UR6][R16.64+0x1] ;  /* 0x0000010610087981 */ /* 0x000f28000c1e1100 */
[----:B------:R-:W5:Y:S04]  /*0d80*/  LDG.E R9, desc[UR6][R4.64+0x4] ;  /* 0x0000040604097981 */ /* 0x000f68000c1e1900 */
[----:B------:R-:W5:Y:S04]  /*0d90*/  LDG.E.U8 R25, desc[UR6][R16.64+0x2] ;  /* 0x0000020610197981 */ /* 0x000f68000c1e1100 */
[----:B------:R-:W5:Y:S04]  /*0da0*/  LDG.E R12, desc[UR6][R4.64+0x8] ;  /* 0x00000806040c7981 */ /* 0x000f68000c1e1900 */
[----:B------:R-:W5:Y:S04]  /*0db0*/  LDG.E.U8 R10, desc[UR6][R16.64+0x3] ;  /* 0x00000306100a7981 */ /* 0x000f68000c1e1100 */
[----:B------:R-:W5:Y:S04]  /*0dc0*/  LDG.E R23, desc[UR6][R4.64+0xc] ;  /* 0x00000c0604177981 */ /* 0x000f68000c1e1900 */
[----:B------:R-:W5:Y:S01]  /*0dd0*/  LDG.E.U8 R20, desc[UR6][R16.64+0x4] ;  /* 0x0000040610147981 */ /* 0x000f62000c1e1100 */
[----:B------:R-:W-:-:S02]  /*0de0*/  SHF.R.S32.HI R13, RZ, 0x1f, R11 ;  /* 0x0000001fff0d7819 */ /* 0x000fc4000001140b */
[----:B------:R-:W-:Y:S01]  /*0df0*/  IADD3 R6, P0, PT, R16, R11, RZ ;  /* 0x0000000b10067210 */ /* 0x000fe20007f1e0ff */
[----:B------:R-:W5:Y:S04]  /*0e00*/  LDG.E.U8 R22, desc[UR6][R16.64+0x5] ;  /* 0x0000050610167981 */ /* 0x000f68000c1e1100 */
[----:B------:R-:W5:Y:S01]  /*0e10*/  LDG.E R21, desc[UR6][R4.64+0x10] ;  /* 0x0000100604157981 */ /* 0x000f62000c1e1900 */
[----:B------:R-:W-:-:S03]  /*0e20*/  IMAD.X R7, R13, 0x1, R17, P0 ;  /* 0x000000010d077824 */ /* 0x000fc600000e0611 */
[----:B------:R0:W5:Y:S04]  /*0e30*/  LDG.E.U8 R14, desc[UR6][R16.64+0x6] ;  /* 0x00000606100e7981 */ /* 0x000168000c1e1100 */
[----:B------:R-:W5:Y:S04]  /*0e40*/  LDG.E R24, desc[UR6][R4.64+0x14] ;  /* 0x0000140604187981 */ /* 0x000f68000c1e1900 */
[----:B------:R-:W5:Y:S04]  /*0e50*/  LDG.E R15, desc[UR6][R4.64+0x18] ;  /* 0x00001806040f7981 */ /* 0x000f68000c1e1900 */
[----:B------:R-:W5:Y:S04]  /*0e60*/  LDG.E.U8 R19, desc[UR6][R6.64] ;  /* 0x0000000606137981 */ /* 0x000f68000c1e1100 */
[----:B------:R-:W5:Y:S04]  /*0e70*/  LDG.E.U8 R18, desc[UR6][R6.64+0x1] ;  /* 0x0000010606127981 */ /* 0x000f68000c1e1100 */
[----:B------:R-:W5:Y:S01]  /*0e80*/  LDG.E.U8 R16, desc[UR6][R6.64+0x2] ;  /* 0x0000020606107981 */ /* 0x000f62000c1e1100 */
[----:B---3--:R-:W-:-:S05]  /*0e90*/  I2FP.F32.U32 R2, R2 ;  /* 0x0000000200027245 */ /* 0x008fca0000201000 */
[----:B--2---:R-:W-:Y:S01]  /*0ea0*/  FFMA R2, R2, R27, RZ ;  /* 0x0000001b02027223 */ /* 0x004fe200000000ff */
[----:B----4-:R-:W-:Y:S02]  /*0eb0*/  I2FP.F32.U32 R27, R8 ;  /* 0x00000008001b7245 */ /* 0x010fe40000201000 */
[----:B------:R-:W2:Y:S03]  /*0ec0*/  LDG.E R8, desc[UR6][R4.64+0x1c] ;  /* 0x00001c0604087981 */ /* 0x000ea6000c1e1900 */
[----:B-----5:R-:W-:Y:S01]  /*0ed0*/  FFMA R27, R27, R9, R2 ;  /* 0x000000091b1b7223 */ /* 0x020fe20000000002 */
[----:B------:R-:W-:Y:S01]  /*0ee0*/  I2FP.F32.U32 R2, R25 ;  /* 0x0000001900027245 */ /* 0x000fe20000201000 */
[----:B------:R-:W3:Y:S04]  /*0ef0*/  LDG.E R9, desc[UR6][R4.64+0x20] ;  /* 0x0000200604097981 */ /* 0x000ee8000c1e1900 */
[----:B------:R-:W-:-:S02]  /*0f00*/  FFMA R2, R2, R12, R27 ;  /* 0x0000000c02027223 */ /* 0x000fc4000000001b */
[----:B------:R-:W4:Y:S01]  /*0f10*/  LDG.E R12, desc[UR6][R4.64+0x24] ;  /* 0x00002406040c7981 */ /* 0x000f22000c1e1900 */
[----:B0-----:R-:W-:-:S03]  /*0f20*/  I2FP.F32.U32 R17, R10 ;  /* 0x0000000a00117245 */ /* 0x001fc60000201000 */
[----:B------:R-:W5:Y:S02]  /*0f30*/  LDG.E.U8 R10, desc[UR6][R6.64+0x3] ;  /* 0x00000306060a7981 */ /* 0x000f64000c1e1100 */
[----:B------:R-:W-:Y:S02]  /*0f40*/  FFMA R26, R17, R23, R2 ;  /* 0x00000017111a7223 */ /* 0x000fe40000000002 */
[----:B------:R-:W5:Y:S01]  /*0f50*/  LDG.E R2, desc[UR6][R4.64+0x28] ;  /* 0x0000280604027981 */ /* 0x000f62000c1e1900 */
[----:B------:R-:W-:-:S03]  /*0f60*/  I2FP.F32.U32 R17, R20 ;  /* 0x0000001400117245 */ /* 0x000fc60000201000 */
[----:B------:R-:W5:Y:S01]  /*0f70*/  LDG.E.U8 R23, desc[UR6][R6.64+0x5] ;  /* 0x0000050606177981 */ /* 0x000f62000c1e1100 */
[----:B------:R-:W-:-:S03]  /*0f80*/  I2FP.F32.U32 R22, R22 ;  /* 0x0000001600167245 */ /* 0x000fc60000201000 */
[----:B------:R-:W5:Y:S01]  /*0f90*/  LDG.E R20, desc[UR6][R4.64+0x2c] ;  /* 0x00002c0604147981 */ /* 0x000f62000c1e1900 */
[----:B------:R-:W-:-:S03]  /*0fa0*/  FFMA R21, R17, R21, R26 ;  /* 0x0000001511157223 */ /* 0x000fc6000000001a */
[----:B------:R-:W5:Y:S01]  /*0fb0*/  LDG.E.U8 R17, desc[UR6][R6.64+0x4] ;  /* 0x0000040606117981 */ /* 0x000f62000c1e1100 */
[----:B------:R-:W-:Y:S02]  /*0fc0*/  I2FP.F32.U32 R25, R14 ;  /* 0x0000000e00197245 */ /* 0x000fe40000201000 */
[----:B------:R-:W-:Y:S01]  /*0fd0*/  IADD3 R14, P0, PT, R6, R11, RZ ;  /* 0x0000000b060e7210 */ /* 0x000fe20007f1e0ff */
[----:B------:R-:W-:Y:S02]  /*0fe0*/  FFMA R22, R22, R24, R21 ;  /* 0x0000001816167223 */ /* 0x000fe40000000015 */
[----:B------:R5:W5:Y:S02]  /*0ff0*/  LDG.E.U8 R24, desc[UR6][R6.64+0x6] ;  /* 0x0000060606187981 */ /* 0x000b64000c1e1100 */
[----:B------:R-:W-:Y:S01]  /*1000*/  FFMA R25, R25, R15, R22 ;  /* 0x0000000f19197223 */ /* 0x000fe20000000016 */
[----:B------:R-:W-:Y:S02]  /*1010*/  IADD3.X R15, PT, PT, R13, R7, RZ, P0, !PT ;  /* 0x000000070d0f7210 */ /* 0x000fe400007fe4ff */
[----:B------:R-:W-:-:S02]  /*1020*/  I2FP.F32.U32 R22, R19 ;  /* 0x0000001300167245 */ /* 0x000fc40000201000 */
[----:B------:R-:W5:Y:S01]  /*1030*/  LDG.E R19, desc[UR6][R4.64+0x30] ;  /* 0x0000300604137981 */ /* 0x000f62000c1e1900 */
[----:B------:R-:W-:-:S03]  /*1040*/  I2FP.F32.U32 R21, R18 ;  /* 0x0000001200157245 */ /* 0x000fc60000201000 */
[----:B------:R-:W5:Y:S01]  /*1050*/  LDG.E R18, desc[UR6][R4.64+0x3c] ;  /* 0x00003c0604127981 */ /* 0x000f62000c1e1900 */
[----:B------:R-:W-:Y:S01]  /*1060*/  I2FP.F32.U32 R16, R16 ;  /* 0x0000001000107245 */ /* 0x000fe20000201000 */
[----:B--2---:R-:W-:Y:S02]  /*1070*/  FFMA R26, R22, R8, R25 ;  /* 0x00000008161a7223 */ /* 0x004fe40000000019 */
[----:B------:R-:W2:Y:S04]  /*1080*/  LDG.E.U8 R8, desc[UR6][R14.64] ;  /* 0x000000060e087981 */ /* 0x000ea8000c1e1100 */
[----:B------:R-:W2:Y:S01]  /*1090*/  LDG.E R22, desc[UR6][R4.64+0x34] ;  /* 0x0000340604167981 */ /* 0x000ea2000c1e1900 */
[----:B---3--:R-:W-:-:S03]  /*10a0*/  FFMA R25, R21, R9, R26 ;  /* 0x0000000915197223 */ /* 0x008fc6000000001a */
[----:B------:R-:W3:Y:S04]  /*10b0*/  LDG.E R9, desc[UR6][R4.64+0x38] ;  /* 0x0000380604097981 */ /* 0x000ee8000c1e1900 */
[----:B------:R-:W3:Y:S01]  /*10c0*/  LDG.E.U8 R21, desc[UR6][R14.64+0x1] ;  /* 0x000001060e157981 */ /* 0x000ee2000c1e1100 */
[----:B----4-:R-:W-:-:S03]  /*10d0*/  FFMA R25, R16, R12, R25 ;  /* 0x0000000c10197223 */ /* 0x010fc60000000019 */
[----:B------:R-:W4:Y:S01]  /*10e0*/  LDG.E.U8 R16, desc[UR6][R14.64+0x2] ;  /* 0x000002060e107981 */ /* 0x000f22000c1e1100 */
[----:B-----5:R-:W-:-:S03]  /*10f0*/  I2FP.F32.U32 R6, R10 ;  /* 0x0000000a00067245 */ /* 0x020fc60000201000 */
[----:B------:R-:W5:Y:S04]  /*1100*/  LDG.E.U8 R12, desc[UR6][R14.64+0x3] ;  /* 0x000003060e0c7981 */ /* 0x000f68000c1e1100 */
[----:B------:R-:W5:Y:S01]  /*1110*/  LDG.E R10, desc[UR6][R4.64+0x40] ;  /* 0x00004006040a7981 */ /* 0x000f62000c1e1900 */
[----:B------:R-:W-:-:S03]  /*1120*/  FFMA R25, R6, R2, R25 ;  /* 0x0000000206197223 */ /* 0x000fc60000000019 */
[----:B------:R-:W5:Y:S01]  /*1130*/  LDG.E R2, desc[UR6][R4.64+0x44] ;  /* 0x0000440604027981 */ /* 0x000f62000c1e1900 */
[----:B------:R-:W-:Y:S02]  /*1140*/  I2FP.F32.U32 R6, R17 ;  /* 0x0000001100067245 */ /* 0x000fe40000201000 */
[----:B------:R-:W-:Y:S01]  /*1150*/  I2FP.F32.U32 R23, R23 ;  /* 0x0000001700177245 */ /* 0x000fe20000201000 */
[----:B------:R-:W5:Y:S02]  /*1160*/  LDG.E.U8 R17, desc[UR6][R14.64+0x4] ;  /* 0x000004060e117981 */ /* 0x000f64000c1e1100 */
[----:B------:R-:W-:Y:S01]  /*1170*/  FFMA R6, R6, R20, R25 ;  /* 0x0000001406067223 */ /* 0x000fe20000000019 */
[----:B------:R-:W-:Y:S01]  /*1180*/  I2FP.F32.U32 R24, R24 ;  /* 0x0000001800187245 */ /* 0x000fe20000201000 */
[----:B------:R-:W5:Y:S02]  /*1190*/  LDG.E.U8 R20, desc[UR6][R14.64+0x5] ;  /* 0x000005060e147981 */ /* 0x000f64000c1e1100 */
[----:B------:R-:W-:Y:S01]  /*11a0*/  FFMA R23, R23, R19, R6 ;  /* 0x0000001317177223 */ /* 0x000fe20000000006 */
[----:B------:R-:W-:Y:S01]  /*11b0*/  IADD3 R6, P0, PT, R14, R11, RZ ;  /* 0x0000000b0e067210 */ /* 0x000fe20007f1e0ff */
[----:B------:R-:W5:Y:S04]  /*11c0*/  LDG.E R19, desc[UR6][R4.64+0x48] ;  /* 0x0000480604137981 */ /* 0x000f68000c1e1900 */
[----:B------:R-:W-:Y:S01]  /*11d0*/  IMAD.X R7, R13, 0x1, R15, P0 ;  /* 0x000000010d077824 */ /* 0x000fe200000e060f */
[----:B--2---:R-:W-:-:S02]  /*11e0*/  I2FP.F32.U32 R25, R8 ;  /* 0x0000000800197245 */ /* 0x004fc40000201000 */
[----:B------:R-:W2:Y:S01]  /*11f0*/  LDG.E R8, desc[UR6][R4.64+0x4c] ;  /* 0x00004c0604087981 */ /* 0x000ea2000c1e1900 */
[----:B------:R-:W-:-:S03]  /*1200*/  FFMA R24, R24, R22, R23 ;  /* 0x0000001618187223 */ /* 0x000fc60000000017 */
[----:B------:R-:W2:Y:S01]  /*1210*/  LDG.E.U8 R22, desc[UR6][R14.64+0x6] ;  /* 0x000006060e167981 */ /* 0x000ea2000c1e1100 */
[----:B---3--:R-:W-:-:S03]  /*1220*/  FFMA R25, R25, R9, R24 ;  /* 0x0000000919197223 */ /* 0x008fc60000000018 */
[----:B------:R-:W3:Y:S01]  /*1230*/  LDG.E.U8 R9, desc[UR6][R6.64] ;  /* 0x0000000606097981 */ /* 0x000ee2000c1e1100 */
[----:B------:R-:W-:-:S03]  /*1240*/  I2FP.F32.U32 R24, R21 ;  /* 0x0000001500187245 */ /* 0x000fc60000201000 */
[----:B------:R-:W3:Y:S02]  /*1250*/  LDG.E R21, desc[UR6][R4.64+0x50] ;  /* 0x0000500604157981 */ /* 0x000ee4000c1e1900 */
[----:B------:R-:W-:Y:S01]  /*1260*/  FFMA R25, R24, R18, R25 ;  /* 0x0000001218197223 */ /* 0x000fe20000000019 */
[----:B----4-:R-:W-:Y:S01]  /*1270*/  I2FP.F32.U32 R24, R16 ;  /* 0x0000001000187245 */ /* 0x010fe20000201000 */
[----:B------:R-:W4:Y:S04]  /*1280*/  LDG.E R18, desc[UR6][R4.64+0x54] ;  /* 0x0000540604127981 */ /* 0x000f28000c1e1900 */
[----:B------:R-:W4:Y:S01]  /*1290*/  LDG.E.U8 R16, desc[UR6][R6.64+0x1] ;  /* 0x0000010606107981 */ /* 0x000f22000c1e1100 */
[----:B-----5:R-:W-:Y:S01]  /*12a0*/  I2FP.F32.U32 R12, R12 ;  /* 0x0000000c000c7245 */ /* 0x020fe20000201000 */
[----:B------:R-:W-:-:S02]  /*12b0*/  FFMA R25, R24, R10, R25 ;  /* 0x0000000a18197223 */ /* 0x000fc40000000019 */
[----:B------:R-:W5:Y:S04]  /*12c0*/  LDG.E R14, desc[UR6][R4.64+0x58] ;  /* 0x00005806040e7981 */ /* 0x000f68000c1e1900 */
[----:B------:R-:W5:Y:S01]  /*12d0*/  LDG.E.U8 R15, desc[UR6][R6.64+0x2] ;  /* 0x00000206060f7981 */ /* 0x000f62000c1e1100 */
[----:B------:R-:W-:-:S03]  /*12e0*/  FFMA R24, R12, R2, R25 ;  /* 0x000000020c187223 */ /* 0x000fc60000000019 */
[----:B------:R-:W5:Y:S04]  /*12f0*/  LDG.E.U8 R2, desc[UR6][R6.64+0x3] ;  /* 0x0000030606027981 */ /* 0x000f68000c1e1100 */
[----:B------:R-:W5:Y:S04]  /*1300*/  LDG.E R10, desc[UR6][R4.64+0x5c] ;  /* 0x00005c06040a7981 */ /* 0x000f68000c1e1900 */
[----:B------:R-:W5:Y:S01]  /*1310*/  LDG.E R12, desc[UR6][R4.64+0x60] ;  /* 0x00006006040c7981 */ /* 0x000f62000c1e1900 */
[----:B------:R-:W-:Y:S02]  /*1320*/  I2FP.F32.U32 R17, R17 ;  /* 0x0000001100117245 */ /* 0x000fe40000201000 */
[----:B------:R-:W-:-:S03]  /*1330*/  I2FP.F32.U32 R20, R20 ;  /* 0x0000001400147245 */ /* 0x000fc60000201000 */
[----:B------:R-:W-:Y:S02]  /*1340*/  FFMA R19, R17, R19, R24 ;  /* 0x0000001311137223 */ /* 0x000fe40000000018 */
[----:B------:R-:W5:Y:S02]  /*1350*/  LDG.E.U8 R17, desc[UR6][R6.64+0x4] ;  /* 0x0000040606117981 */ /* 0x000f64000c1e1100 */
[----:B--2---:R-:W-:Y:S01]  /*1360*/  FFMA R24, R20, R8, R19 ;  /* 0x0000000814187223 */ /* 0x004fe20000000013 */
[----:B------:R-:W-:Y:S01]  /*1370*/  IADD3 R8, P0, PT, R6, R11, RZ ;  /* 0x0000000b06087210 */ /* 0x000fe20007f1e0ff */
[----:B------:R-:W2:Y:S01]  /*1380*/  LDG.E R20, desc[UR6][R4.64+0x64] ;  /* 0x0000640604147981 */ /* 0x000ea2000c1e1900 */
[----:B------:R-:W-:-:S03]  /*1390*/  I2FP.F32.U32 R23, R22 ;  /* 0x0000001600177245 */ /* 0x000fc60000201000 */
[----:B------:R-:W2:Y:S01]  /*13a0*/  LDG.E.U8 R19, desc[UR6][R6.64+0x5] ;  /* 0x0000050606137981 */ /* 0x000ea2000c1e1100 */
[----:B---3--:R-:W-:Y:S01]  /*13b0*/  I2FP.F32.U32 R26, R9 ;  /* 0x00000009001a7245 */ /* 0x008fe20000201000 */
[----:B------:R-:W-:Y:S02]  /*13c0*/  IMAD.X R9, R13, 0x1, R7, P0 ;  /* 0x000000010d097824 */ /* 0x000fe400000e0607 */
[----:B------:R-:W3:Y:S01]  /*13d0*/  LDG.E R22, desc[UR6][R4.64+0x68] ;  /* 0x0000680604167981 */ /* 0x000ee2000c1e1900 */
[----:B------:R-:W-:-:S03]  /*13e0*/  FFMA R23, R23, R21, R24 ;  /* 0x0000001517177223 */ /* 0x000fc60000000018 */
[----:B------:R0:W3:Y:S01]  /*13f0*/  LDG.E.U8 R21, desc[UR6][R6.64+0x6] ;  /* 0x0000060606157981 */ /* 0x0000e2000c1e1100 */
[----:B----4-:R-:W-:-:S03]  /*1400*/  FFMA R23, R26, R18, R23 ;  /* 0x000000121a177223 */ /* 0x010fc60000000017 */
[----:B------:R-:W4:Y:S01]  /*1410*/  LDG.E R18, desc[UR6][R4.64+0x6c] ;  /* 0x00006c0604127981 */ /* 0x000f22000c1e1900 */
[----:B------:R-:W-:-:S03]  /*1420*/  I2FP.F32.U32 R24, R16 ;  /* 0x0000001000187245 */ /* 0x000fc60000201000 */
[----:B------:R-:W4:Y:S02]  /*1430*/  LDG.E.U8 R16, desc[UR6][R8.64] ;  /* 0x0000000608107981 */ /* 0x000f24000c1e1100 */
[----:B-----5:R-:W-:Y:S02]  /*1440*/  FFMA R23, R24, R14, R23 ;  /* 0x0000000e18177223 */ /* 0x020fe40000000017 */
[----:B------:R-:W5:Y:S01]  /*1450*/  LDG.E.U8 R14, desc[UR6][R8.64+0x1] ;  /* 0x00000106080e7981 */ /* 0x000f62000c1e1100 */
[----:B------:R-:W-:-:S03]  /*1460*/  I2FP.F32.U32 R24, R15 ;  /* 0x0000000f00187245 */ /* 0x000fc60000201000 */
[----:B------:R-:W5:Y:S01]  /*1470*/  LDG.E R15, desc[UR6][R4.64+0x70] ;  /* 0x00007006040f7981 */ /* 0x000f62000c1e1900 */
[----:B0-----:R-:W-:-:S03]  /*1480*/  I2FP.F32.U32 R6, R2 ;  /* 0x0000000200067245 */ /* 0x001fc60000201000 */
[----:B------:R-:W5:Y:S01]  /*1490*/  LDG.E R2, desc[UR6][R4.64+0x74] ;  /* 0x0000740604027981 */ /* 0x000f62000c1e1900 */
[----:B------:R-:W-:-:S03]  /*14a0*/  FFMA R23, R24, R10, R23 ;  /* 0x0000000a18177223 */ /* 0x000fc60000000017 */
[----:B------:R-:W5:Y:S01]  /*14b0*/  LDG.E.U8 R10, desc[UR6][R8.64+0x2] ;  /* 0x00000206080a7981 */ /* 0x000f62000c1e1100 */
[----:B------:R-:W-:-:S03]  /*14c0*/  FFMA R7, R6, R12, R23 ;  /* 0x0000000c06077223 */ /* 0x000fc60000000017 */
[----:B------:R-:W5:Y:S04]  /*14d0*/  LDG.E.U8 R12, desc[UR6][R8.64+0x3] ;  /* 0x00000306080c7981 */ /* 0x000f68000c1e1100 */
[----:B------:R-:W5:Y:S04]  /*14e0*/  LDG.E R24, desc[UR6][R4.64+0x78] ;  /* 0x0000780604187981 */ /* 0x000f68000c1e1900 */
[----:B------:R-:W5:Y:S01]  /*14f0*/  LDG.E R23, desc[UR6][R4.64+0x7c] ;  /* 0x00007c0604177981 */ /* 0x000f62000c1e1900 */
[----:B------:R-:W-:-:S03]  /*1500*/  I2FP.F32.U32 R6, R17 ;  /* 0x0000001100067245 */ /* 0x000fc60000201000 */
[----:B------:R-:W5:Y:S02]  /*1510*/  LDG.E.U8 R17, desc[UR6][R8.64+0x4] ;  /* 0x0000040608117981 */ /* 0x000f64000c1e1100 */
[----:B--2---:R-:W-:Y:S02]  /*1520*/  FFMA R7, R6, R20, R7 ;  /* 0x0000001406077223 */ /* 0x004fe40000000007 */
[----:B------:R-:W2:Y:S01]  /*1530*/  LDG.E.U8 R20, desc[UR6][R8.64+0x5] ;  /* 0x0000050608147981 */ /* 0x000ea2000c1e1100 */
[----:B------:R-:W-:-:S03]  /*1540*/  I2FP.F32.U32 R6, R19 ;  /* 0x0000001300067245 */ /* 0x000fc60000201000 */
[----:B------:R-:W2:Y:S02]  /*1550*/  LDG.E R19, desc[UR6][R4.64+0x80] ;  /* 0x0000800604137981 */ /* 0x000ea4000c1e1900 */
[----:B---3--:R-:W-:Y:S01]  /*1560*/  FFMA R7, R6, R22, R7 ;  /* 0x0000001606077223 */ /* 0x008fe20000000007 */
[----:B------:R-:W-:Y:S02]  /*1570*/  IADD3 R6, P0, PT, R8, R11, RZ ;  /* 0x0000000b08067210 */ /* 0x000fe40007f1e0ff */
[----:B------:R-:W-:-:S05]  /*1580*/  I2FP.F32.U32 R26, R21 ;  /* 0x00000015001a7245 */ /* 0x000fca0000201000 */
[----:B----4-:R-:W-:Y:S01]  /*1590*/  FFMA R26, R26, R18, R7 ;  /* 0x000000121a1a7223 */ /* 0x010fe20000000007 */
[----:B------:R-:W-:Y:S01]  /*15a0*/  IMAD.X R7, R13, 0x1, R9, P0 ;  /* 0x000000010d077824 */ /* 0x000fe200000e0609 */
[----:B------:R0:W3:Y:S01]  /*15b0*/  LDG.E.U8 R18, desc[UR6][R8.64+0x6] ;  /* 0x0000060608127981 */ /* 0x0000e2000c1e1100 */
[----:B------:R-:W-:-:S03]  /*15c0*/  I2FP.F32.U32 R21, R16 ;  /* 0x0000001000157245 */ /* 0x000fc60000201000 */
[----:B------:R-:W4:Y:S01]  /*15d0*/  LDG.E R16, desc[UR6][R4.64+0x84] ;  /* 0x0000840604107981 */ /* 0x000f22000c1e1900 */
[----:B-----5:R-:W-:-:S03]  /*15e0*/  I2FP.F32.U32 R22, R14 ;  /* 0x0000000e00167245 */ /* 0x020fc60000201000 */
[----:B------:R-:W5:Y:S01]  /*15f0*/  LDG.E R14, desc[UR6][R4.64+0x88] ;  /* 0x00008806040e7981 */ /* 0x000f62000c1e1900 */
[----:B------:R-:W-:-:S03]  /*1600*/  FFMA R21, R21, R15, R26 ;  /* 0x0000000f15157223 */ /* 0x000fc6000000001a */
[----:B------:R-:W5:Y:S01]  /*1610*/  LDG.E.U8 R15, desc[UR6][R6.64] ;  /* 0x00000006060f7981 */ /* 0x000f62000c1e1100 */
[----:B------:R-:W-:-:S03]  /*1620*/  FFMA R21, R22, R2, R21 ;  /* 0x0000000216157223 */ /* 0x000fc60000000015 */
[----:B------:R-:W5:Y:S01]  /*1630*/  LDG.E R2, desc[UR6][R4.64+0x8c] ;  /* 0x00008c0604027981 */ /* 0x000f62000c1e1900 */
[----:B------:R-:W-:-:S03]  /*1640*/  I2FP.F32.U32 R26, R10 ;  /* 0x0000000a001a7245 */ /* 0x000fc60000201000 */
[----:B------:R-:W5:Y:S01]  /*1650*/  LDG.E.U8 R10, desc[UR6][R6.64+0x1] ;  /* 0x00000106060a7981 */ /* 0x000f62000c1e1100 */
[----:B------:R-:W-:-:S03]  /*1660*/  I2FP.F32.U32 R25, R12 ;  /* 0x0000000c00197245 */ /* 0x000fc60000201000 */
[----:B------:R-:W5:Y:S01]  /*1670*/  LDG.E R12, desc[UR6][R4.64+0x90] ;  /* 0x00009006040c7981 */ /* 0x000f62000c1e1900 */
[----:B------:R-:W-:-:S03]  /*1680*/  FFMA R24, R26, R24, R21 ;  /* 0x000000181a187223 */ /* 0x000fc60000000015 */
[----:B------:R-:W5:Y:S01]  /*1690*/  LDG.E.U8 R21, desc[UR6][R6.64+0x2] ;  /* 0x0000020606157981 */ /* 0x000f62000c1e1100 */
[----:B------:R-:W-:-:S03]  /*16a0*/  FFMA R26, R25, R23, R24 ;  /* 0x00000017191a7223 */ /* 0x000fc60000000018 */
[----:B------:R-:W5:Y:S04]  /*16b0*/  LDG.E.U8 R24, desc[UR6][R6.64+0x3] ;  /* 0x0000030606187981 */ /* 0x000f68000c1e1100 */
[----:B------:R-:W5:Y:S04]  /*16c0*/  LDG.E R23, desc[UR6][R4.64+0x94] ;  /* 0x0000940604177981 */ /* 0x000f68000c1e1900 */
[----:B------:R-:W5:Y:S01]  /*16d0*/  LDG.E R22, desc[UR6][R4.64+0x98] ;  /* 0x0000980604167981 */ /* 0x000f62000c1e1900 */
[----:B------:R-:W-:Y:S02]  /*16e0*/  I2FP.F32.U32 R17, R17 ;  /* 0x0000001100117245 */ /* 0x000fe40000201000 */
[----:B0-----:R-:W-:-:S02]  /*16f0*/  IADD3 R8, P0, PT, R6, R11, RZ ;  /* 0x0000000b06087210 */ /* 0x001fc40007f1e0ff */
[----:B------:R-:W5:Y:S03]  /*1700*/  LDG.E.U8 R11, desc[UR6][R6.64+0x4] ;  /* 0x00000406060b7981 */ /* 0x000f66000c1e1100 */
[----:B------:R-:W-:Y:S02]  /*1710*/  IMAD.X R9, R13, 0x1, R7, P0 ;  /* 0x000000010d097824 */ /* 0x000fe400000e0607 */
[----:B------:R-:W5:Y:S01]  /*1720*/  LDG.E R13, desc[UR6][R4.64+0x9c] ;  /* 0x00009c06040d7981 */ /* 0x000f62000c1e1900 */
[----:B--2---:R-:W-:Y:S01]  /*1730*/  I2FP.F32.U32 R20, R20 ;  /* 0x0000001400147245 */ /* 0x004fe20000201000 */
[----:B------:R-:W-:Y:S02]  /*1740*/  FFMA R25, R17, R19, R26 ;  /* 0x0000001311197223 */ /* 0x000fe4000000001a */
[----:B------:R-:W2:Y:S04]  /*1750*/  LDG.E.U8 R17, desc[UR6][R6.64+0x5] ;  /* 0x0000050606117981 */ /* 0x000ea8000c1e1100 */
[----:B------:R-:W2:Y:S01]  /*1760*/  LDG.E.U8 R19, desc[UR6][R6.64+0x6] ;  /* 0x0000060606137981 */ /* 0x000ea2000c1e1100 */
[----:B---3--:R-:W-:-:S03]  /*1770*/  I2FP.F32.U32 R26, R18 ;  /* 0x00000012001a7245 */ /* 0x008fc60000201000 */
[----:B------:R-:W3:Y:S01]  /*1780*/  LDG.E.U8 R18, desc[UR6][R8.64] ;  /* 0x0000000608127981 */ /* 0x000ee2000c1e1100 */
[----:B----4-:R-:W-:-:S03]  /*1790*/  FFMA R25, R20, R16, R25 ;  /* 0x0000001014197223 */ /* 0x010fc60000000019 */
[----:B------:R-:W4:Y:S01]  /*17a0*/  LDG.E R16, desc[UR6][R4.64+0xa0] ;  /* 0x0000a00604107981 */ /* 0x000f22000c1e1900 */
[----:B-----5:R-:W-:-:S03]  /*17b0*/  FFMA R25, R26, R14, R25 ;  /* 0x0000000e1a197223 */ /* 0x020fc60000000019 */
[----:B------:R-:W5:Y:S01]  /*17c0*/  LDG.E R20, desc[UR6][R4.64+0xa4] ;  /* 0x0000a40604147981 */ /* 0x000f62000c1e1900 */
[----:B------:R-:W-:-:S03]  /*17d0*/  I2FP.F32.U32 R28, R15 ;  /* 0x0000000f001c7245 */ /* 0x000fc60000201000 */
[----:B------:R-:W5:Y:S04]  /*17e0*/  LDG.E.U8 R14, desc[UR6][R8.64+0x1] ;  /* 0x00000106080e7981 */ /* 0x000f68000c1e1100 */
[----:B------:R-:W5:Y:S01]  /*17f0*/  LDG.E R15, desc[UR6][R4.64+0xa8] ;  /* 0x0000a806040f7981 */ /* 0x000f62000c1e1900 */
[----:B------:R-:W-:Y:S01]  /*1800*/  FFMA R25, R28, R2, R25 ;  /* 0x000000021c197223 */ /* 0x000fe20000000019 */
[----:B------:R-:W-:Y:S02]  /*1810*/  I2FP.F32.U32 R10, R10 ;  /* 0x0000000a000a7245 */ /* 0x000fe40000201000 */
[----:B------:R-:W5:Y:S04]  /*1820*/  LDG.E.U8 R2, desc[UR6][R8.64+0x2] ;  /* 0x0000020608027981 */ /* 0x000f68000c1e1100 */
[----:B------:R-:W5:Y:S01]  /*1830*/  LDG.E R6, desc[UR6][R4.64+0xac] ;  /* 0x0000ac0604067981 */ /* 0x000f62000c1e1900 */
[----:B------:R-:W-:Y:S01]  /*1840*/  FFMA R12, R10, R12, R25 ;  /* 0x0000000c0a0c7223 */ /* 0x000fe20000000019 */
[----:B------:R-:W-:-:S02]  /*1850*/  I2FP.F32.U32 R21, R21 ;  /* 0x0000001500157245 */ /* 0x000fc40000201000 */
[----:B------:R-:W5:Y:S01]  /*1860*/  LDG.E.U8 R7, desc[UR6][R8.64+0x3] ;  /* 0x0000030608077981 */ /* 0x000f62000c1e1100 */
[----:B------:R-:W-:-:S03]  /*1870*/  I2FP.F32.U32 R24, R24 ;  /* 0x0000001800187245 */ /* 0x000fc60000201000 */
[----:B------:R-:W5:Y:S01]  /*1880*/  LDG.E R10, desc[UR6][R4.64+0xb0] ;  /* 0x0000b006040a7981 */ /* 0x000f62000c1e1900 */
[----:B------:R-:W-:-:S03]  /*1890*/  FFMA R23, R21, R23, R12 ;  /* 0x0000001715177223 */ /* 0x000fc6000000000c */
[----:B------:R-:W5:Y:S04]  /*18a0*/  LDG.E R25, desc[UR6][R4.64+0xbc] ;  /* 0x0000bc0604197981 */ /* 0x000f68000c1e1900 */
[----:B------:R-:W5:Y:S01]  /*18b0*/  LDG.E.U8 R12, desc[UR6][R8.64+0x4] ;  /* 0x00000406080c7981 */ /* 0x000f62000c1e1100 */
[----:B------:R-:W-:-:S03]  /*18c0*/  FFMA R28, R24, R22, R23 ;  /* 0x00000016181c7223 */ /* 0x000fc60000000017 */
[----:B------:R-:W5:Y:S04]  /*18d0*/  LDG.E R21, desc[UR6][R4.64+0xb4] ;  /* 0x0000b40604157981 */ /* 0x000f68000c1e1900 */
[----:B------:R-:W5:Y:S04]  /*18e0*/  LDG.E.U8 R22, desc[UR6][R8.64+0x5] ;  /* 0x0000050608167981 */ /* 0x000f68000c1e1100 */
[----:B------:R-:W5:Y:S04]  /*18f0*/  LDG.E R23, desc[UR6][R4.64+0xb8] ;  /* 0x0000b80604177981 */ /* 0x000f68000c1e1900 */
[----:B------:R-:W5:Y:S04]  /*1900*/  LDG.E.U8 R24, desc[UR6][R8.64+0x6] ;  /* 0x0000060608187981 */ /* 0x000f68000c1e1100 */
[----:B------:R0:W5:Y:S01]  /*1910*/  LDG.E R26, desc[UR6][R4.64+0xc0] ;  /* 0x0000c006041a7981 */ /* 0x000162000c1e1900 */
[----:B------:R-:W-:-:S05]  /*1920*/  I2FP.F32.U32 R11, R11 ;  /* 0x0000000b000b7245 */ /* 0x000fca0000201000 */
[----:B------:R-:W-:Y:S01]  /*1930*/  FFMA R11, R11, R13, R28 ;  /* 0x0000000d0b0b7223 */ /* 0x000fe2000000001c */
[----:B--2---:R-:W-:Y:S02]  /*1940*/  I2FP.F32.U32 R17, R17 ;  /* 0x0000001100117245 */ /* 0x004fe40000201000 */
[----:B------:R-:W-:Y:S02]  /*1950*/  I2FP.F32.U32 R28, R19 ;  /* 0x00000013001c7245 */ /* 0x000fe40000201000 */
[----:B---3--:R-:W-:Y:S01]  /*1960*/  I2FP.F32.U32 R13, R18 ;  /* 0x00000012000d7245 */ /* 0x008fe20000201000 */
[----:B----4-:R-:W-:-:S04]  /*1970*/  FFMA R11, R17, R16, R11 ;  /* 0x00000010110b7223 */ /* 0x010fc8000000000b */
[----:B-----5:R-:W-:Y:S01]  /*1980*/  FFMA R20, R28, R20, R11 ;  /* 0x000000141c147223 */ /* 0x020fe2000000000b */
[----:B------:R-:W-:-:S03]  /*1990*/  I2FP.F32.U32 R14, R14 ;  /* 0x0000000e000e7245 */ /* 0x000fc60000201000 */
[----:B------:R-:W-:Y:S01]  /*19a0*/  FFMA R13, R13, R15, R20 ;  /* 0x0000000f0d0d7223 */ /* 0x000fe20000000014 */
[----:B------:R-:W-:-:S03]  /*19b0*/  I2FP.F32.U32 R2, R2 ;  /* 0x0000000200027245 */ /* 0x000fc60000201000 */
[----:B------:R-:W-:Y:S01]  /*19c0*/  FFMA R13, R14, R6, R13 ;  /* 0x000000060e0d7223 */ /* 0x000fe2000000000d */
[----:B------:R-:W-:-:S03]  /*19d0*/  I2FP.F32.U32 R7, R7 ;  /* 0x0000000700077245 */ /* 0x000fc60000201000 */
[----:B------:R-:W-:Y:S01]  /*19e0*/  FFMA R2, R2, R10, R13 ;  /* 0x0000000a02027223 */ /* 0x000fe2000000000d */
[----:B0-----:R-:W-:-:S03]  /*19f0*/  I2FP.F32.U32 R5, R12 ;  /* 0x0000000c00057245 */ /* 0x001fc60000201000 */
[----:B------:R-:W-:Y:S01]  /*1a00*/  FFMA R2, R7, R21, R2 ;  /* 0x0000001507027223 */ /* 0x000fe20000000002 */
[----:B------:R-:W-:-:S03]  /*1a10*/  I2FP.F32.U32 R7, R22 ;  /* 0x0000001600077245 */ /* 0x000fc60000201000 */
[----:B------:R-:W-:Y:S01]  /*1a20*/  FFMA R2, R5, R23, R2 ;  /* 0x0000001705027223 */ /* 0x000fe20000000002 */
[----:B------:R-:W-:-:S03]  /*1a30*/  I2FP.F32.U32 R24, R24 ;  /* 0x0000001800187245 */ /* 0x000fc60000201000 */
[----:B------:R-:W-:-:S04]  /*1a40*/  FFMA R7, R7, R25, R2 ;  /* 0x0000001907077223 */ /* 0x000fc80000000002 */
[----:B------:R-:W-:Y:S01]  /*1a50*/  FFMA R21, R24, R26, R7 ;  /* 0x0000001a18157223 */ /* 0x000fe20000000007 */
[----:B------:R-:W-:Y:S06]  /*1a60*/  BRA `(.L_x_15) ;  /* 0x0000000800407947 */ /* 0x000fec0003800000 */
.L_x_14:
[----:B------:R-:W-:-:S13]  /*1a70*/  ISETP.GE.AND P0, PT, R4, R7, PT ;  /* 0x000000070400720c */ /* 0x000fda0003f06270 */
[----:B------:R-:W-:Y:S05]  /*1a80*/  @!P0 BRA `(.L_x_15) ;  /* 0x0000000800388947 */ /* 0x000fea0003800000 */
[C---:B------:R-:W-:Y:S01]  /*1a90*/  VIMNMX R11, PT, PT, R13.reuse, R0, !PT ;  /* 0x000000000d0b7248 */ /* 0x040fe20007fe0100 */
[C---:B------:R-:W-:Y:S01]  /*1aa0*/  IMAD.IADD R8, R0.reuse, 0x1, -R13 ;  /* 0x0000000100087824 */ /* 0x040fe200078e0a0d */
[----:B------:R-:W-:Y:S01]  /*1ab0*/  IADD3 R18, PT, PT, -R13, R3, RZ ;  /* 0x000000030d127210 */ /* 0x000fe20007ffe1ff */
[----:B------:R-:W-:Y:S01]  /*1ac0*/  IMAD.MOV.U32 R21, RZ, RZ, RZ ;  /* 0x000000ffff157224 */ /* 0x000fe200078e00ff */
[C-C-:B------:R-:W-:Y:S01]  /*1ad0*/  IADD3 R6, PT, PT, -R11.reuse, R5, R0.reuse ;  /* 0x000000050b067210 */ /* 0x140fe20007ffe100 */
[----:B------:R-:W-:Y:S01]  /*1ae0*/  IMAD.IADD R20, R11, 0x1, -R0 ;  /* 0x000000010b147824 */ /* 0x000fe200078e0a00 */
[----:B------:R-:W-:Y:S02]  /*1af0*/  IADD3 R10, PT, PT, -R0, R3, R11 ;  /* 0x00000003000a7210 */ /* 0x000fe40007ffe10b */
[----:B------:R-:W-:Y:S02]  /*1b00*/  ISETP.GE.U32.AND P0, PT, R6, 0x7, PT ;  /* 0x000000070600780c */ /* 0x000fe40003f06070 */
[----:B------:R-:W-:Y:S01]  /*1b10*/  LOP3.LUT R6, R9, 0x7, RZ, 0xc0, !PT ;  /* 0x0000000709067812 */ /* 0x000fe200078ec0ff */
[----:B------:R-:W-:-:S10]  /*1b20*/  IMAD.IADD R9, R10, 0x1, -R13 ;  /* 0x000000010a097824 */ /* 0x000fd400078e0a0d */
.L_x_22:
[----:B------:R-:W-:Y:S01]  /*1b30*/  ISETP.GE.AND P1, PT, R5, R2, PT ;  /* 0x000000020500720c */ /* 0x000fe20003f26270 */
[----:B------:R-:W-:-:S12]  /*1b40*/  BSSY.RECONVERGENT B1, `(.L_x_16) ;  /* 0x000007f000017945 */ /* 0x000fd80003800200 */
[----:B------:R-:W-:Y:S05]  /*1b50*/  @!P1 BRA `(.L_x_17) ;  /* 0x0000000400f49947 */ /* 0x000fea0003800000 */
[----:B------:R-:W-:Y:S01]  /*1b60*/  BSSY.RECONVERGENT B3, `(.L_x_18) ;  /* 0x0000037000037945 */ /* 0x000fe20003800200 */
[----:B------:R-:W-:Y:S01]  /*1b70*/  ISETP.NE.AND P1, PT, R6, RZ, PT ;  /* 0x000000ff0600720c */ /* 0x000fe20003f25270 */
[----:B------:R-:W-:Y:S02]  /*1b80*/  IMAD.IADD R23, R8, 0x1, R7 ;  /* 0x0000000108177824 */ /* 0x000fe400078e0207 */
[----:B------:R-:W-:Y:S01]  /*1b90*/  IMAD.MOV.U32 R22, RZ, RZ, R2 ;  /* 0x000000ffff167224 */ /* 0x000fe200078e0002 */
[----:B------:R-:W-:Y:S09]  /*1ba0*/  @!P0 BRA `(.L_x_19) ;  /* 0x0000000000c88947 */ /* 0x000ff20003800000 */
[----:B------:R-:W0:Y:S01]  /*1bb0*/  LDCU UR5, c[0x0][0x380] ;  /* 0x00007000ff0577ac */ /* 0x000e220008000800 */
[----:B------:R-:W-:Y:S01]  /*1bc0*/  IMAD.MOV.U32 R22, RZ, RZ, R2 ;  /* 0x000000ffff167224 */ /* 0x000fe200078e0002 */
[----:B------:R-:W1:Y:S01]  /*1bd0*/  LDCU UR8, c[0x0][0x394] ;  /* 0x00007280ff0877ac */ /* 0x000e620008000800 */
[----:B------:R-:W2:Y:S01]  /*1be0*/  LDCU.64 UR10, c[0x0][0x398] ;  /* 0x00007300ff0a77ac */ /* 0x000ea20008000a00 */
[----:B0-----:R-:W-:Y:S02]  /*1bf0*/  ULOP3.LUT UR4, UR5, 0xfffffff8, URZ, 0xc0, !UPT ;  /* 0xfffffff805047892 */ /* 0x001fe4000f8ec0ff */
[----:B------:R-:W-:Y:S02]  /*1c00*/  IMAD R15, R7, UR5, R20 ;  /* 0x00000005070f7c24 */ /* 0x000fe4000f8e0214 */
[----:B-1----:R-:W-:Y:S01]  /*1c10*/  IMAD R24, R23, UR8, R9 ;  /* 0x0000000817187c24 */ /* 0x002fe2000f8e0209 */
[----:B--2---:R-:W-:-:S12]  /*1c20*/  UIADD3 UR4, UPT, UPT, -UR4, URZ, URZ ;  /* 0x000000ff04047290 */ /* 0x004fd8000fffe1ff */
.L_x_20:
[----:B------:R-:W0:Y:S01]  /*1c30*/  LDC.64 R10, c[0x0][0x388] ;  /* 0x0000e200ff0a7b82 */ /* 0x000e220000000a00 */
[----:B------:R-:W-:-:S04]  /*1c40*/  IADD3 R12, P2, PT, R24, UR10, RZ ;  /* 0x0000000a180c7c10 */ /* 0x000fc8000ff5e0ff */
[----:B------:R-:W-:-:S05]  /*1c50*/  LEA.HI.X.SX32 R13, R24, UR11, 0x1, P2 ;  /* 0x0000000b180d7c11 */ /* 0x000fca00090f0eff */
[----:B------:R-:W2:Y:S04]  /*1c60*/  LDG.E.U8 R16, desc[UR6][R12.64] ;  /* 0x000000060c107981 */ /* 0x000ea8000c1e1100 */
[----:B------:R-:W3:Y:S04]  /*1c70*/  LDG.E.U8 R19, desc[UR6][R12.64+0x1] ;  /* 0x000001060c137981 */ /* 0x000ee8000c1e1100 */
[----:B------:R-:W4:Y:S01]  /*1c80*/  LDG.E.U8 R17, desc[UR6][R12.64+0x2] ;  /* 0x000002060c117981 */ /* 0x000f22000c1e1100 */
[----:B0-----:R-:W-:-:S05]  /*1c90*/  IMAD.WIDE R10, R15, 0x4, R10 ;  /* 0x000000040f0a7825 */ /* 0x001fca00078e020a */
[----:B------:R-:W5:Y:S04]  /*1ca0*/  LDG.E R25, desc[UR6][R10.64] ;  /* 0x000000060a197981 */ /* 0x000f68000c1e1900 */
[----:B------:R-:W4:Y:S04]  /*1cb0*/  LDG.E R14, desc[UR6][R10.64+0x4] ;  /* 0x000004060a0e7981 */ /* 0x000f28000c1e1900 */
[----:B------:R-:W4:Y:S04]  /*1cc0*/  LDG.E R27, desc[UR6][R10.64+0x8] ;  /* 0x000008060a1b7981 */ /* 0x000f28000c1e1900 */
[----:B------:R-:W4:Y:S01]  /*1cd0*/  LDG.E R28, desc[UR6][R10.64+0x1c] ;  /* 0x00001c060a1c7981 */ /* 0x000f22000c1e1900 */
[----:B--2---:R-:W-:-:S05]  /*1ce0*/  I2FP.F32.U32 R16, R16 ;  /* 0x0000001000107245 */ /* 0x004fca0000201000 */
[----:B-----5:R-:W-:Y:S02]  /*1cf0*/  FFMA R25, R16, R25, R21 ;  /* 0x0000001910197223 */ /* 0x020fe40000000015 */
[----:B------:R-:W2:Y:S04]  /*1d00*/  LDG.E.U8 R21, desc[UR6][R12.64+0x3] ;  /* 0x000003060c157981 */ /* 0x000ea8000c1e1100 */
[----:B------:R-:W5:Y:S01]  /*1d10*/  LDG.E R16, desc[UR6][R10.64+0xc] ;  /* 0x00000c060a107981 */ /* 0x000f62000c1e1900 */
[----:B---3--:R-:W-:Y:S02]  /*1d20*/  I2FP.F32.U32 R26, R19 ;  /* 0x00000013001a7245 */ /* 0x008fe40000201000 */
[----:B----4-:R-:W-:Y:S01]  /*1d30*/  I2FP.F32.U32 R17, R17 ;  /* 0x0000001100117245 */ /* 0x010fe20000201000 */
[----:B------:R-:W3:Y:S02]  /*1d40*/  LDG.E R19, desc[UR6][R10.64+0x10] ;  /* 0x000010060a137981 */ /* 0x000ee4000c1e1900 */
[----:B------:R-:W-:-:S02]  /*1d50*/  FFMA R14, R26, R14, R25 ;  /* 0x0000000e1a0e7223 */ /* 0x000fc40000000019 */
[----:B------:R-:W4:Y:S02]  /*1d60*/  LDG.E R25, desc[UR6][R10.64+0x18] ;  /* 0x000018060a197981 */ /* 0x000f24000c1e1900 */
[----:B------:R-:W-:Y:S02]  /*1d70*/  FFMA R27, R17, R27, R14 ;  /* 0x0000001b111b7223 */ /* 0x000fe4000000000e */
[----:B------:R-:W3:Y:S04]  /*1d80*/  LDG.E.U8 R14, desc[UR6][R12.64+0x4] ;  /* 0x000004060c0e7981 */ /* 0x000ee8000c1e1100 */
[----:B------:R-:W4:Y:S01]  /*1d90*/  LDG.E.U8 R17, desc[UR6][R12.64+0x5] ;  /* 0x000005060c117981 */ /* 0x000f22000c1e1100 */
[----:B--2---:R-:W-:-:S03]  /*1da0*/  I2FP.F32.U32 R26, R21 ;  /* 0x00000015001a7245 */ /* 0x004fc60000201000 */
[----:B------:R-:W2:Y:S02]  /*1db0*/  LDG.E.U8 R21, desc[UR6][R12.64+0x6] ;  /* 0x000006060c157981 */ /* 0x000ea4000c1e1100 */
[----:B-----5:R-:W-:Y:S02]  /*1dc0*/  FFMA R26, R26, R16, R27 ;  /* 0x000000101a1a7223 */ /* 0x020fe4000000001b */
[----:B------:R-:W5:Y:S04]  /*1dd0*/  LDG.E R16, desc[UR6][R10.64+0x14] ;  /* 0x000014060a107981 */ /* 0x000f68000c1e1900 */
[----:B------:R-:W5:Y:S01]  /*1de0*/  LDG.E.U8 R27, desc[UR6][R12.64+0x7] ;  /* 0x000007060c1b7981 */ /* 0x000f62000c1e1100 */
[----:B------:R-:W-:Y:S01]  /*1df0*/  UIADD3 UR4, UPT, UPT, UR4, 0x8, URZ ;  /* 0x0000000804047890 */ /* 0x000fe2000fffe0ff */
[----:B---3--:R-:W-:-:S03]  /*1e00*/  I2FP.F32.U32 R29, R14 ;  /* 0x0000000e001d7245 */ /* 0x008fc60000201000 */
[----:B------:R-:W-:Y:S01]  /*1e10*/  UISETP.NE.AND UP0, UPT, UR4, URZ, UPT ;  /* 0x000000ff0400728c */ /* 0x000fe2000bf05270 */
[----:B----4-:R-:W-:Y:S01]  /*1e20*/  I2FP.F32.U32 R14, R17 ;  /* 0x00000011000e7245 */ /* 0x010fe20000201000 */
[----:B------:R-:W-:Y:S01]  /*1e30*/  FFMA R19, R29, R19, R26 ;  /* 0x000000131d137223 */ /* 0x000fe2000000001a */
[----:B------:R-:W-:Y:S01]  /*1e40*/  VIADD R22, R22, 0x8 ;  /* 0x0000000816167836 */ /* 0x000fe20000000000 */
[----:B------:R-:W-:Y:S01]  /*1e50*/  IADD3 R24, PT, PT, R24, 0x8, RZ ;  /* 0x0000000818187810 */ /* 0x000fe20007ffe0ff */
[----:B------:R-:W-:Y:S01]  /*1e60*/  VIADD R15, R15, 0x8 ;  /* 0x000000080f0f7836 */ /* 0x000fe20000000000 */
[----:B--2---:R-:W-:Y:S01]  /*1e70*/  I2FP.F32.U32 R21, R21 ;  /* 0x0000001500157245 */ /* 0x004fe20000201000 */
[----:B-----5:R-:W-:Y:S01]  /*1e80*/  FFMA R14, R14, R16, R19 ;  /* 0x000000100e0e7223 */ /* 0x020fe20000000013 */
[----:B------:R-:W-:-:S03]  /*1e90*/  I2FP.F32.U32 R16, R27 ;  /* 0x0000001b00107245 */ /* 0x000fc60000201000 */
[----:B------:R-:W-:-:S04]  /*1ea0*/  FFMA R21, R21, R25, R14 ;  /* 0x0000001915157223 */ /* 0x000fc8000000000e */
[----:B------:R-:W-:Y:S01]  /*1eb0*/  FFMA R21, R16, R28, R21 ;  /* 0x0000001c10157223 */ /* 0x000fe20000000015 */
[----:B------:R-:W-:Y:S06]  /*1ec0*/  BRA.U UP0, `(.L_x_20) ;  /* 0xfffffffd00587547 */ /* 0x000fec000b83ffff */
.L_x_19:
[----:B------:R-:W-:Y:S05]  /*1ed0*/  BSYNC.RECONVERGENT B3 ;  /* 0x0000000000037941 */ /* 0x000fea0003800200 */
.L_x_18:
[----:B------:R-:W-:Y:S05]  /*1ee0*/  @!P1 BRA `(.L_x_17) ;  /* 0x0000000400109947 */ /* 0x000fea0003800000 */
[----:B------:R-:W0:Y:S01]  /*1ef0*/  LDC R19, c[0x0][0x380] ;  /* 0x0000e000ff137b82 */ /* 0x000e220000000800 */
[----:B------:R-:W-:-:S05]  /*1f00*/  VIADD R10, R6, 0xffffffff ;  /* 0xffffffff060a7836 */ /* 0x000fca0000000000 */
[----:B------:R-:W-:Y:S02]  /*1f10*/  ISETP.GE.U32.AND P1, PT, R10, 0x3, PT ;  /* 0x000000030a00780c */ /* 0x000fe40003f26070 */
[----:B0-----:R-:W-:-:S11]  /*1f20*/  LOP3.LUT P2, R26, R19, 0x3, RZ, 0xc0, !PT ;  /* 0x00000003131a7812 */ /* 0x001fd6000784c0ff */
[----:B------:R-:W-:Y:S05]  /*1f30*/  @!P1 BRA `(.L_x_21) ;  /* 0x00000000006c9947 */ /* 0x000fea0003800000 */
[----:B------:R-:W0:Y:S01]  /*1f40*/  LDCU UR4, c[0x0][0x394] ;  /* 0x00007280ff0477ac */ /* 0x000e220008000800 */
[----:B------:R-:W1:Y:S01]  /*1f50*/  LDC.64 R10, c[0x0][0x388] ;  /* 0x0000e200ff0a7b82 */ /* 0x000e620000000a00 */
[----:B------:R-:W2:Y:S01]  /*1f60*/  LDCU.64 UR8, c[0x0][0x398] ;  /* 0x00007300ff0877ac */ /* 0x000ea20008000a00 */
[----:B------:R-:W3:Y:S01]  /*1f70*/  LDCU UR5, c[0x0][0x380] ;  /* 0x00007000ff0577ac */ /* 0x000ee20008000800 */
[----:B0-----:R-:W-:-:S04]  /*1f80*/  IMAD R13, R23, UR4, R18 ;  /* 0x00000004170d7c24 */ /* 0x001fc8000f8e0212 */
[----:B------:R-:W-:Y:S02]  /*1f90*/  IMAD.IADD R13, R22, 0x1, R13 ;  /* 0x00000001160d7824 */ /* 0x000fe400078e020d */
[----:B---3--:R-:W-:-:S03]  /*1fa0*/  IMAD R15, R7, UR5, R22 ;  /* 0x00000005070f7c24 */ /* 0x008fc6000f8e0216 */
[----:B--2---:R-:W-:Y:S01]  /*1fb0*/  IADD3 R12, P1, PT, R13, UR8, RZ ;  /* 0x000000080d0c7c10 */ /* 0x004fe2000ff3e0ff */
[----:B-1----:R-:W-:-:S03]  /*1fc0*/  IMAD.WIDE R10, R15, 0x4, R10 ;  /* 0x000000040f0a7825 */ /* 0x002fc600078e020a */
[----:B------:R-:W-:Y:S02]  /*1fd0*/  LEA.HI.X.SX32 R13, R13, UR9, 0x1, P1 ;  /* 0x000000090d0d7c11 */ /* 0x000fe400088f0eff */
[----:B------:R-:W2:Y:S04]  /*1fe0*/  LDG.E R16, desc[UR6][R10.64] ;  /* 0x000000060a107981 */ /* 0x000ea8000c1e1900 */
[----:B------:R-:W3:Y:S04]  /*1ff0*/  LDG.E.U8 R27, desc[UR6][R12.64] ;  /* 0x000000060c1b7981 */ /* 0x000ee8000c1e1100 */
[----:B------:R-:W4:Y:S04]  /*2000*/  LDG.E.U8 R29, desc[UR6][R12.64+0x1] ;  /* 0x000001060c1d7981 */ /* 0x000f28000c1e1100 */
[----:B------:R-:W5:Y:S04]  /*2010*/  LDG.E.U8 R14, desc[UR6][R12.64+0x2] ;  /* 0x000002060c0e7981 */ /* 0x000f68000c1e1100 */
[----:B------:R-:W5:Y:S04]  /*2020*/  LDG.E R15, desc[UR6][R10.64+0x4] ;  /* 0x000004060a0f7981 */ /* 0x000f68000c1e1900 */
[----:B------:R-:W5:Y:S04]  /*2030*/  LDG.E.U8 R24, desc[UR6][R12.64+0x3] ;  /* 0x000003060c187981 */ /* 0x000f68000c1e1100 */
[----:B------:R-:W5:Y:S04]  /*2040*/  LDG.E R17, desc[UR6][R10.64+0x8] ;  /* 0x000008060a117981 */ /* 0x000f68000c1e1900 */
[----:B------:R-:W5:Y:S01]  /*2050*/  LDG.E R25, desc[UR6][R10.64+0xc] ;  /* 0x00000c060a197981 */ /* 0x000f62000c1e1900 */
[----:B------:R-:W-:Y:S01]  /*2060*/  VIADD R22, R22, 0x4 ;  /* 0x0000000416167836 */ /* 0x000fe20000000000 */
[----:B---3--:R-:W-:-:S02]  /*2070*/  I2FP.F32.U32 R28, R27 ;  /* 0x0000001b001c7245 */ /* 0x008fc40000201000 */
[----:B----4-:R-:W-:-:S03]  /*2080*/  I2FP.F32.U32 R29, R29 ;  /* 0x0000001d001d7245 */ /* 0x010fc60000201000 */
[----:B--2---:R-:W-:Y:S01]  /*2090*/  FFMA R16, R28, R16, R21 ;  /* 0x000000101c107223 */ /* 0x004fe20000000015 */
[----:B-----5:R-:W-:-:S03]  /*20a0*/  I2FP.F32.U32 R21, R14 ;  /* 0x0000000e00157245 */ /* 0x020fc60000201000 */
[----:B------:R-:W-:Y:S01]  /*20b0*/  FFMA R16, R29, R15, R16 ;  /* 0x0000000f1d107223 */ /* 0x000fe20000000010 */
[----:B------:R-:W-:-:S03]  /*20c0*/  I2FP.F32.U32 R15, R24 ;  /* 0x00000018000f7245 */ /* 0x000fc60000201000 */
[----:B------:R-:W-:-:S04]  /*20d0*/  FFMA R16, R21, R17, R16 ;  /* 0x0000001115107223 */ /* 0x000fc80000000010 */
[----:B------:R-:W-:-:S07]  /*20e0*/  FFMA R21, R15, R25, R16 ;  /* 0x000000190f157223 */ /* 0x000fce0000000010 */
.L_x_21:
[----:B------:R-:W-:Y:S05]  /*20f0*/  @!P2 BRA `(.L_x_17) ;  /* 0x00000000008ca947 */ /* 0x000fea0003800000 */
[----:B------:R-:W-:Y:S01]  /*2100*/  ISETP.NE.AND P2, PT, R26, 0x1, PT ;  /* 0x000000011a00780c */ /* 0x000fe20003f45270 */
[----:B------:R-:W-:-:S05]  /*2110*/  IMAD.IADD R10, R5, 0x1, -R2 ;  /* 0x00000001050a7824 */ /* 0x000fca00078e0a02 */
[----:B------:R-:W-:-:S04]  /*2120*/  LOP3.LUT R10, R10, 0x1, RZ, 0xc0, !PT ;  /* 0x000000010a0a7812 */ /* 0x000fc800078ec0ff */
[----:B------:R-:W-:-:S03]  /*2130*/  ISETP.NE.U32.AND P1, PT, R10, 0x1, PT ;  /* 0x000000010a00780c */ /* 0x000fc60003f25070 */
[----:B------:R-:W0:Y:S08]  /*2140*/  @P2 LDC R16, c[0x0][0x394] ;  /* 0x0000e500ff102b82 */ /* 0x000e300000000800 */
[----:B------:R-:W1:Y:S08]  /*2150*/  @P2 LDC.64 R10, c[0x0][0x398] ;  /* 0x0000e600ff0a2b82 */ /* 0x000e700000000a00 */
[----:B------:R-:W2:Y:S08]  /*2160*/  @P1 LDC R25, c[0x0][0x394] ;  /* 0x0000e500ff191b82 */ /* 0x000eb00000000800 */
[----:B------:R-:W3:Y:S01]  /*2170*/  @P1 LDC.64 R12, c[0x0][0x398] ;  /* 0x0000e600ff0c1b82 */ /* 0x000ee20000000a00 */
[----:B0-----:R-:W-:-:S04]  /*2180*/  @P2 IMAD R17, R23, R16, R18 ;  /* 0x0000001017112224 */ /* 0x001fc800078e0212 */
[----:B------:R-:W-:-:S03]  /*2190*/  @P2 IMAD.IADD R24, R22, 0x1, R17 ;  /* 0x0000000116182824 */ /* 0x000fc600078e0211 */
[----:B------:R-:W0:Y:S02]  /*21a0*/  @P2 LDC.64 R14, c[0x0][0x388] ;  /* 0x0000e200ff0e2b82 */ /* 0x000e240000000a00 */
[----:B-1----:R-:W-:-:S04]  /*21b0*/  @P2 IADD3 R10, P3, PT, R24, R10, RZ ;  /* 0x0000000a180a2210 */ /* 0x002fc80007f7e0ff */
[----:B------:R-:W-:Y:S02]  /*21c0*/  @P2 LEA.HI.X.SX32 R11, R24, R11, 0x1, P3 ;  /* 0x0000000b180b2211 */ /* 0x000fe400018f0eff */
[----:B------:R-:W1:Y:S01]  /*21d0*/  @P1 LDC.64 R16, c[0x0][0x388] ;  /* 0x0000e200ff101b82 */ /* 0x000e620000000a00 */
[----:B--2---:R-:W-:Y:S02]  /*21e0*/  @P1 IMAD R25, R23, R25, R18 ;  /* 0x0000001917191224 */ /* 0x004fe400078e0212 */
[----:B------:R-:W-:Y:S01]  /*21f0*/  @P2 IMAD R23, R7, R19, R22 ;  /* 0x0000001307172224 */ /* 0x000fe200078e0216 */
[----:B------:R-:W-:-:S05]  /*2200*/  @P2 IADD3 R22, PT, PT, R22, 0x2, RZ ;  /* 0x0000000216162810 */ /* 0x000fca0007ffe0ff */
[--C-:B------:R-:W-:Y:S02]  /*2210*/  @P1 IMAD.IADD R24, R25, 0x1, R22.reuse ;  /* 0x0000000119181824 */ /* 0x100fe400078e0216 */
[----:B------:R-:W-:Y:S01]  /*2220*/  @P1 IMAD R19, R7, R19, R22 ;  /* 0x0000001307131224 */ /* 0x000fe200078e0216 */
[----:B------:R-:W2:Y:S02]  /*2230*/  @P2 LDG.E.U8 R25, desc[UR6][R10.64+0x1] ;  /* 0x000001060a192981 */ /* 0x000ea4000c1e1100 */
[C---:B---3--:R-:W-:Y:S01]  /*2240*/  @P1 IADD3 R12, P3, PT, R24.reuse, R12, RZ ;  /* 0x0000000c180c1210 */ /* 0x048fe20007f7e0ff */
[----:B0-----:R-:W-:Y:S02]  /*2250*/  @P2 IMAD.WIDE R14, R23, 0x4, R14 ;  /* 0x00000004170e2825 */ /* 0x001fe400078e020e */
[----:B------:R-:W3:Y:S01]  /*2260*/  @P2 LDG.E.U8 R23, desc[UR6][R10.64] ;  /* 0x000000060a172981 */ /* 0x000ee2000c1e1100 */
[----:B------:R-:W-:-:S03]  /*2270*/  @P1 LEA.HI.X.SX32 R13, R24, R13, 0x1, P3 ;  /* 0x0000000d180d1211 */ /* 0x000fc600018f0eff */
[----:B------:R-:W4:Y:S01]  /*2280*/  @P2 LDG.E R24, desc[UR6][R14.64] ;  /* 0x000000060e182981 */ /* 0x000f22000c1e1900 */
[----:B-1----:R-:W-:-:S03]  /*2290*/  @P1 IMAD.WIDE R16, R19, 0x4, R16 ;  /* 0x0000000413101825 */ /* 0x002fc600078e0210 */
[----:B------:R-:W5:Y:S04]  /*22a0*/  @P1 LDG.E.U8 R12, desc[UR6][R12.64] ;  /* 0x000000060c0c1981 */ /* 0x000f68000c1e1100 */
[----:B------:R-:W5:Y:S04]  /*22b0*/  @P2 LDG.E R19, desc[UR6][R14.64+0x4] ;  /* 0x000004060e132981 */ /* 0x000f68000c1e1900 */
[----:B------:R-:W5:Y:S01]  /*22c0*/  @P1 LDG.E R16, desc[UR6][R16.64] ;  /* 0x0000000610101981 */ /* 0x000f62000c1e1900 */
[----:B--2---:R-:W-:Y:S02]  /*22d0*/  @P2 I2FP.F32.U32 R25, R25 ;  /* 0x0000001900192245 */ /* 0x004fe40000201000 */
[----:B---3--:R-:W-:-:S05]  /*22e0*/  @P2 I2FP.F32.U32 R22, R23 ;  /* 0x0000001700162245 */ /* 0x008fca0000201000 */
[----:B----4-:R-:W-:Y:S01]  /*22f0*/  @P2 FFMA R24, R22, R24, R21 ;  /* 0x0000001816182223 */ /* 0x010fe20000000015 */
[----:B-----5:R-:W-:-:S03]  /*2300*/  @P1 I2FP.F32.U32 R22, R12 ;  /* 0x0000000c00161245 */ /* 0x020fc60000201000 */
[----:B------:R-:W-:-:S04]  /*2310*/  @P2 FFMA R21, R25, R19, R24 ;  /* 0x0000001319152223 */ /* 0x000fc80000000018 */
[----:B------:R-:W-:-:S07]  /*2320*/  @P1 FFMA R21, R22, R16, R21 ;  /* 0x0000001016151223 */ /* 0x000fce0000000015 */
.L_x_17:
[----:B------:R-:W-:Y:S05]  /*2330*/  BSYNC.RECONVERGENT B1 ;  /* 0x0000000000017941 */ /* 0x000fea0003800200 */
.L_x_16:
[C---:B------:R-:W-:Y:S01]  /*2340*/  ISETP.GE.AND P1, PT, R7.reuse, R4, PT ;  /* 0x000000040700720c */ /* 0x040fe20003f26270 */
[----:B------:R-:W-:-:S12]  /*2350*/  VIADD R7, R7, 0x1 ;  /* 0x0000000107077836 */ /* 0x000fd80000000000 */
[----:B------:R-:W-:Y:S05]  /*2360*/  @!P1 BRA `(.L_x_22) ;  /* 0xfffffff400f09947 */ /* 0x000fea000383ffff */
.L_x_15:
[----:B------:R-:W-:Y:S05]  /*2370*/  BSYNC.RECONVERGENT B0 ;  /* 0x0000000000007941 */ /* 0x000fea0003800200 */
.L_x_13:
[----:B------:R-:W-:Y:S05]  /*2380*/  BRA `(.L_x_12) ;  /* 0x0000000800947947 */ /* 0x000fea0003800000 */
.L_x_27:
        /* <DEDUP_REMOVED lines=11> */
[----:B------:R-:W5:Y:S01]  /*2440*/  LDG.E.U8 R8, desc[UR6][R22.64+0x2] ;  /* 0x0000020616087981 */ /* 0x000f62000c1e1100 */
[----:B------:R-:W-:-:S03]  /*2450*/  SHF.R.S32.HI R13, RZ, 0x1f, R11 ;  /* 0x0000001fff0d7819 */ /* 0x000fc6000001140b */
[----:B------:R-:W5:Y:S01]  /*2460*/  LDG.E.U8 R20, desc[UR6][R22.64+0x3] ;  /* 0x0000030616147981 */ /* 0x000f62000c1e1100 */
[----:B------:R-:W-:-:S03]  /*2470*/  IADD3 R14, P0, PT, R22, R11, RZ ;  /* 0x0000000b160e7210 */ /* 0x000fc60007f1e0ff */
[----:B------:R-:W5:Y:S04]  /*2480*/  LDG.E R9, desc[UR6][R4.64+0x8] ;  /* 0x0000080604097981 */ /* 0x000f68000c1e1900 */
[----:B------:R-:W5:Y:S01]  /*2490*/  LDG.E R18, desc[UR6][R4.64+0xc] ;  /* 0x00000c0604127981 */ /* 0x000f62000c1e1900 */
[----:B------:R-:W-:-:S03]  /*24a0*/  IMAD.X R15, R13, 0x1, R23, P0 ;  /* 0x000000010d0f7824 */ /* 0x000fc600000e0617 */
[----:B------:R-:W5:Y:S04]  /*24b0*/  LDG.E.U8 R17, desc[UR6][R22.64+0x4] ;  /* 0x0000040616117981 */ /* 0x000f68000c1e1100 */
[----:B------:R-:W5:Y:S04]  /*24c0*/  LDG.E R19, desc[UR6][R4.64+0x10] ;  /* 0x0000100604137981 */ /* 0x000f68000c1e1900 */
[----:B------:R-:W5:Y:S04]  /*24d0*/  LDG.E.U8 R25, desc[UR6][R14.64] ;  /* 0x000000060e197981 */ /* 0x000f68000c1e1100 */
[----:B------:R-:W5:Y:S04]  /*24e0*/  LDG.E R16, desc[UR6][R4.64+0x14] ;  /* 0x0000140604107981 */ /* 0x000f68000c1e1900 */
[----:B------:R-:W5:Y:S04]  /*24f0*/  LDG.E.U8 R12, desc[UR6][R14.64+0x1] ;  /* 0x000001060e0c7981 */ /* 0x000f68000c1e1100 */
[----:B------:R-:W5:Y:S04]  /*2500*/  LDG.E R10, desc[UR6][R4.64+0x18] ;  /* 0x00001806040a7981 */ /* 0x000f68000c1e1900 */
[----:B------:R-:W5:Y:S04]  /*2510*/  LDG.E.U8 R22, desc[UR6][R14.64+0x3] ;  /* 0x000003060e167981 */ /* 0x000f68000c1e1100 */
[----:B------:R-:W5:Y:S01]  /*2520*/  LDG.E.U8 R23, desc[UR6][R14.64+0x4] ;  /* 0x000004060e177981 */ /* 0x000f62000c1e1100 */
[----:B---3--:R-:W-:-:S02]  /*2530*/  I2FP.F32.U32 R2, R2 ;  /* 0x0000000200027245 */ /* 0x008fc40000201000 */
[----:B----4-:R-:W-:-:S03]  /*2540*/  I2FP.F32.U32 R21, R6 ;  /* 0x0000000600157245 */ /* 0x010fc60000201000 */
[----:B--2---:R-:W-:Y:S01]  /*2550*/  FFMA R2, R2, R7, RZ ;  /* 0x0000000702027223 */ /* 0x004fe200000000ff */
[----:B------:R-:W2:Y:S03]  /*2560*/  LDG.E.U8 R6, desc[UR6][R14.64+0x2] ;  /* 0x000002060e067981 */ /* 0x000ea6000c1e1100 */
[----:B-----5:R-:W-:Y:S01]  /*2570*/  FFMA R2, R21, R24, R2 ;  /* 0x0000001815027223 */ /* 0x020fe20000000002 */
[----:B------:R-:W3:Y:S01]  /*2580*/  LDG.E R7, desc[UR6][R4.64+0x1c] ;  /* 0x00001c0604077981 */ /* 0x000ee2000c1e1900 */
[----:B------:R-:W-:Y:S02]  /*2590*/  I2FP.F32.U32 R21, R8 ;  /* 0x0000000800157245 */ /* 0x000fe40000201000 */
[----:B------:R-:W-:Y:S01]  /*25a0*/  IADD3 R8, P0, PT, R14, R11, RZ ;  /* 0x0000000b0e087210 */ /* 0x000fe20007f1e0ff */
[----:B------:R-:W4:Y:S01]  /*25b0*/  LDG.E R24, desc[UR6][R4.64+0x20] ;  /* 0x0000200604187981 */ /* 0x000f22000c1e1900 */
[----:B------:R-:W-:Y:S01]  /*25c0*/  I2FP.F32.U32 R20, R20 ;  /* 0x0000001400147245 */ /* 0x000fe20000201000 */
[----:B------:R-:W-:-:S02]  /*25d0*/  FFMA R21, R21, R9, R2 ;  /* 0x0000000915157223 */ /* 0x000fc40000000002 */
[----:B------:R-:W-:Y:S02]  /*25e0*/  IMAD.X R9, R13, 0x1, R15, P0 ;  /* 0x000000010d097824 */ /* 0x000fe400000e060f */
[----:B------:R-:W-:Y:S02]  /*25f0*/  FFMA R18, R20, R18, R21 ;  /* 0x0000001214127223 */ /* 0x000fe40000000015 */
[----:B------:R-:W5:Y:S01]  /*2600*/  LDG.E R21, desc[UR6][R4.64+0x24] ;  /* 0x0000240604157981 */ /* 0x000f62000c1e1900 */
[----:B------:R-:W-:-:S03]  /*2610*/  I2FP.F32.U32 R17, R17 ;  /* 0x0000001100117245 */ /* 0x000fc60000201000 */
[----:B------:R-:W5:Y:S02]  /*2620*/  LDG.E.U8 R20, desc[UR6][R8.64] ;  /* 0x0000000608147981 */ /* 0x000f64000c1e1100 */
[----:B------:R-:W-:Y:S02]  /*2630*/  FFMA R17, R17, R19, R18 ;  /* 0x0000001311117223 */ /* 0x000fe40000000012 */
[----:B------:R-:W5:Y:S01]  /*2640*/  LDG.E.U8 R15, desc[UR6][R8.64+0x1] ;  /* 0x00000106080f7981 */ /* 0x000f62000c1e1100 */
[----:B------:R-:W-:-:S03]  /*2650*/  I2FP.F32.U32 R2, R25 ;  /* 0x0000001900027245 */ /* 0x000fc60000201000 */
[----:B------:R-:W5:Y:S02]  /*2660*/  LDG.E R19, desc[UR6][R4.64+0x28] ;  /* 0x0000280604137981 */ /* 0x000f64000c1e1900 */
[----:B------:R-:W-:Y:S02]  /*2670*/  FFMA R25, R2, R16, R17 ;  /* 0x0000001002197223 */ /* 0x000fe40000000011 */
[----:B------:R-:W5:Y:S01]  /*2680*/  LDG.E.U8 R18, desc[UR6][R8.64+0x2] ;  /* 0x0000020608127981 */ /* 0x000f62000c1e1100 */
[----:B------:R-:W-:-:S03]  /*2690*/  I2FP.F32.U32 R12, R12 ;  /* 0x0000000c000c7245 */ /* 0x000fc60000201000 */
[----:B------:R-:W5:Y:S02]  /*26a0*/  LDG.E R17, desc[UR6][R4.64+0x2c] ;  /* 0x00002c0604117981 */ /* 0x000f64000c1e1900 */
[----:B------:R-:W-:Y:S02]  /*26b0*/  FFMA R26, R12, R10, R25 ;  /* 0x0000000a0c1a7223 */ /* 0x000fe40000000019 */
[----:B------:R-:W5:Y:S04]  /*26c0*/  LDG.E.U8 R16, desc[UR6][R8.64+0x3] ;  /* 0x0000030608107981 */ /* 0x000f68000c1e1100 */
[----:B------:R-:W5:Y:S04]  /*26d0*/  LDG.E R12, desc[UR6][R4.64+0x30] ;  /* 0x00003006040c7981 */ /* 0x000f68000c1e1900 */
[----:B------:R0:W5:Y:S04]  /*26e0*/  LDG.E.U8 R14, desc[UR6][R8.64+0x4] ;  /* 0x00000406080e7981 */ /* 0x000168000c1e1100 */
[----:B------:R-:W5:Y:S04]  /*26f0*/  LDG.E R10, desc[UR6][R4.64+0x34] ;  /* 0x00003406040a7981 */ /* 0x000f68000c1e1900 */
[----:B------:R-:W5:Y:S01]  /*2700*/  LDG.E R2, desc[UR6][R4.64+0x38] ;  /* 0x0000380604027981 */ /* 0x000f62000c1e1900 */
[----:B------:R-:W-:-:S02]  /*2710*/  I2FP.F32.U32 R22, R22 ;  /* 0x0000001600167245 */ /* 0x000fc40000201000 */
[----:B------:R-:W-:Y:S02]  /*2720*/  I2FP.F32.U32 R23, R23 ;  /* 0x0000001700177245 */ /* 0x000fe40000201000 */
[----:B--2---:R-:W-:Y:S02]  /*2730*/  I2FP.F32.U32 R25, R6 ;  /* 0x0000000600197245 */ /* 0x004fe40000201000 */
[----:B------:R-:W-:-:S03]  /*2740*/  IADD3 R6, P0, PT, R8, R11, RZ ;  /* 0x0000000b08067210 */ /* 0x000fc60007f1e0ff */
[----:B---3--:R-:W-:Y:S01]  /*2750*/  FFMA R25, R25, R7, R26 ;  /* 0x0000000719197223 */ /* 0x008fe2000000001a */
[----:B------:R-:W-:-:S03]  /*2760*/  IADD3.X R7, PT, PT, R13, R9, RZ, P0, !PT ;  /* 0x000000090d077210 */ /* 0x000fc600007fe4ff */
[----:B----4-:R-:W-:Y:S02]  /*2770*/  FFMA R24, R22, R24, R25 ;  /* 0x0000001816187223 */ /* 0x010fe40000000019 */
[----:B------:R-:W2:Y:S01]  /*2780*/  LDG.E.U8 R22, desc[UR6][R6.64] ;  /* 0x0000000606167981 */ /* 0x000ea2000c1e1100 */
[----:B0-----:R-:W-:-:S03]  /*2790*/  IADD3 R8, P0, PT, R6, R11, RZ ;  /* 0x0000000b06087210 */ /* 0x001fc60007f1e0ff */
[----:B------:R-:W3:Y:S01]  /*27a0*/  LDG.E R11, desc[UR6][R4.64+0x3c] ;  /* 0x00003c06040b7981 */ /* 0x000ee2000c1e1900 */
[----:B-----5:R-:W-:-:S03]  /*27b0*/  FFMA R24, R23, R21, R24 ;  /* 0x0000001517187223 */ /* 0x020fc60000000018 */
[----:B------:R-:W4:Y:S01]  /*27c0*/  LDG.E.U8 R21, desc[UR6][R6.64+0x1] ;  /* 0x0000010606157981 */ /* 0x000f22000c1e1100 */
[----:B------:R-:W-:Y:S01]  /*27d0*/  IMAD.X R9, R13, 0x1, R7, P0 ;  /* 0x000000010d097824 */ /* 0x000fe200000e0607 */
[----:B------:R-:W-:Y:S02]  /*27e0*/  I2FP.F32.U32 R23, R20 ;  /* 0x0000001400177245 */ /* 0x000fe40000201000 */
[----:B------:R-:W5:Y:S01]  /*27f0*/  LDG.E.U8 R13, desc[UR6][R6.64+0x2] ;  /* 0x00000206060d7981 */ /* 0x000f62000c1e1100 */
[----:B------:R-:W-:-:S03]  /*2800*/  I2FP.F32.U32 R25, R15 ;  /* 0x0000000f00197245 */ /* 0x000fc60000201000 */
[----:B------:R-:W5:Y:S01]  /*2810*/  LDG.E R20, desc[UR6][R4.64+0x40] ;  /* 0x0000400604147981 */ /* 0x000f62000c1e1900 */
[----:B------:R-:W-:-:S03]  /*2820*/  FFMA R24, R23, R19, R24 ;  /* 0x0000001317187223 */ /* 0x000fc60000000018 */
[----:B------:R-:W5:Y:S04]  /*2830*/  LDG.E.U8 R15, desc[UR6][R6.64+0x3] ;  /* 0x00000306060f7981 */ /* 0x000f68000c1e1100 */
[----:B------:R-:W5:Y:S01]  /*2840*/  LDG.E R19, desc[UR6][R4.64+0x44] ;  /* 0x0000440604137981 */ /* 0x000f62000c1e1900 */
[----:B------:R-:W-:-:S03]  /*2850*/  FFMA R25, R25, R17, R24 ;  /* 0x0000001119197223 */ /* 0x000fc60000000018 */
[----:B------:R-:W5:Y:S01]  /*2860*/  LDG.E.U8 R23, desc[UR6][R6.64+0x4] ;  /* 0x0000040606177981 */ /* 0x000f62000c1e1100 */
[----:B------:R-:W-:-:S03]  /*2870*/  I2FP.F32.U32 R26, R18 ;  /* 0x00000012001a7245 */ /* 0x000fc60000201000 */
[----:B------:R-:W5:Y:S01]  /*2880*/  LDG.E R17, desc[UR6][R4.64+0x48] ;  /* 0x0000480604117981 */ /* 0x000f62000c1e1900 */
[----:B------:R-:W-:-:S03]  /*2890*/  I2FP.F32.U32 R28, R16 ;  /* 0x00000010001c7245 */ /* 0x000fc60000201000 */
[----:B------:R-:W5:Y:S01]  /*28a0*/  LDG.E.U8 R18, desc[UR6][R8.64] ;  /* 0x0000000608127981 */ /* 0x000f62000c1e1100 */
[----:B------:R-:W-:-:S03]  /*28b0*/  FFMA R25, R26, R12, R25 ;  /* 0x0000000c1a197223 */ /* 0x000fc60000000019 */
[----:B------:R-:W5:Y:S01]  /*28c0*/  LDG.E R24, desc[UR6][R4.64+0x4c] ;  /* 0x00004c0604187981 */ /* 0x000f62000c1e1900 */
[----:B------:R-:W-:-:S03]  /*28d0*/  I2FP.F32.U32 R14, R14 ;  /* 0x0000000e000e7245 */ /* 0x000fc60000201000 */
[----:B------:R-:W5:Y:S01]  /*28e0*/  LDG.E.U8 R12, desc[UR6][R8.64+0x1] ;  /* 0x00000106080c7981 */ /* 0x000f62000c1e1100 */
[----:B------:R-:W-:-:S03]  /*28f0*/  FFMA R25, R28, R10, R25 ;  /* 0x0000000a1c197223 */ /* 0x000fc60000000019 */
[----:B------:R-:W5:Y:S01]  /*2900*/  LDG.E R16, desc[UR6][R4.64+0x50] ;  /* 0x0000500604107981 */ /* 0x000f62000c1e1900 */
[----:B------:R-:W-:-:S03]  /*2910*/  FFMA R28, R14, R2, R25 ;  /* 0x000000020e1c7223 */ /* 0x000fc60000000019 */
[----:B------:R-:W5:Y:S04]  /*2920*/  LDG.E.U8 R6, desc[UR6][R8.64+0x2] ;  /* 0x0000020608067981 */ /* 0x000f68000c1e1100 */
[----:B------:R-:W5:Y:S04]  /*2930*/  LDG.E R7, desc[UR6][R4.64+0x54] ;  /* 0x0000540604077981 */ /* 0x000f68000c1e1900 */
[----:B------:R-:W5:Y:S04]  /*2940*/  LDG.E.U8 R2, desc[UR6][R8.64+0x3] ;  /* 0x0000030608027981 */ /* 0x000f68000c1e1100 */
[----:B------:R-:W5:Y:S04]  /*2950*/  LDG.E R10, desc[UR6][R4.64+0x58] ;  /* 0x00005806040a7981 */ /* 0x000f68000c1e1900 */
[----:B------:R-:W5:Y:S04]  /*2960*/  LDG.E.U8 R14, desc[UR6][R8.64+0x4] ;  /* 0x00000406080e7981 */ /* 0x000f68000c1e1100 */
[----:B------:R-:W5:Y:S04]  /*2970*/  LDG.E R25, desc[UR6][R4.64+0x5c] ;  /* 0x00005c0604197981 */ /* 0x000f68000c1e1900 */
[----:B------:R0:W5:Y:S01]  /*2980*/  LDG.E R26, desc[UR6][R4.64+0x60] ;  /* 0x00006006041a7981 */ /* 0x000162000c1e1900 */
[----:B--2---:R-:W-:-:S05]  /*2990*/  I2FP.F32.U32 R27, R22 ;  /* 0x00000016001b7245 */ /* 0x004fca0000201000 */
[----:B---3--:R-:W-:Y:S01]  /*29a0*/  FFMA R11, R27, R11, R28 ;  /* 0x0000000b1b0b7223 */ /* 0x008fe2000000001c */
[----:B----4-:R-:W-:Y:S02]  /*29b0*/  I2FP.F32.U32 R22, R21 ;  /* 0x0000001500167245 */ /* 0x010fe40000201000 */
[----:B-----5:R-:W-:-:S03]  /*29c0*/  I2FP.F32.U32 R13, R13 ;  /* 0x0000000d000d7245 */ /* 0x020fc60000201000 */
[----:B------:R-:W-:Y:S01]  /*29d0*/  FFMA R20, R22, R20, R11 ;  /* 0x0000001416147223 */ /* 0x000fe2000000000b */
        /* <DEDUP_REMOVED lines=11> */
[----:B------:R-:W-:Y:S01]  /*2a90*/  FFMA R6, R6, R10, R5 ;  /* 0x0000000a06067223 */ /* 0x000fe20000000005 */
[----:B------:R-:W-:-:S03]  /*2aa0*/  I2FP.F32.U32 R14, R14 ;  /* 0x0000000e000e7245 */ /* 0x000fc60000201000 */
[----:B------:R-:W-:-:S04]  /*2ab0*/  FFMA R7, R7, R25, R6 ;  /* 0x0000001907077223 */ /* 0x000fc80000000006 */
[----:B------:R-:W-:Y:S01]  /*2ac0*/  FFMA R21, R14, R26, R7 ;  /* 0x0000001a0e157223 */ /* 0x000fe20000000007 */
[----:B------:R-:W-:Y:S06]  /*2ad0*/  BRA `(.L_x_12) ;  /* 0x0000000000c07947 */ /* 0x000fec0003800000 */
.L_x_25:
[----:B------:R-:W0:Y:S01]  /*2ae0*/  LDCU.64 UR4, c[0x0][0x398] ;  /* 0x00007300ff0477ac */ /* 0x000e220008000a00 */
[--C-:B------:R-:W-:Y:S01]  /*2af0*/  IMAD.IADD R2, R0, 0x1, -R13.reuse ;  /* 0x0000000100027824 */ /* 0x100fe200078e0a0d */
[----:B------:R-:W1:Y:S01]  /*2b00*/  LDC.64 R4, c[0x0][0x388] ;  /* 0x0000e200ff047b82 */ /* 0x000e620000000a00 */
[----:B------:R-:W-:-:S04]  /*2b10*/  IMAD.IADD R13, R3, 0x1, -R13 ;  /* 0x00000001030d7824 */ /* 0x000fc800078e0a0d */
[----:B------:R-:W-:-:S05]  /*2b20*/  IMAD R2, R11, R2, R13 ;  /* 0x000000020b027224 */ /* 0x000fca00078e020d */
[----:B0-----:R-:W-:-:S04]  /*2b30*/  IADD3 R18, P0, PT, R2, UR4, RZ ;  /* 0x0000000402127c10 */ /* 0x001fc8000ff1e0ff */
[----:B------:R-:W-:Y:S02]  /*2b40*/  LEA.HI.X.SX32 R19, R2, UR5, 0x1, P0 ;  /* 0x0000000502137c11 */ /* 0x000fe400080f0eff */
[----:B------:R-:W-:Y:S01]  /*2b50*/  SHF.R.S32.HI R7, RZ, 0x1f, R11 ;  /* 0x0000001fff077819 */ /* 0x000fe2000001140b */
[----:B-1----:R-:W2:Y:S01]  /*2b60*/  LDG.E R13, desc[UR6][R4.64] ;  /* 0x00000006040d7981 */ /* 0x002ea2000c1e1900 */
[----:B------:R-:W-:-:S03]  /*2b70*/  IADD3 R8, P0, PT, R18, R11, RZ ;  /* 0x0000000b12087210 */ /* 0x000fc60007f1e0ff */
[----:B------:R-:W3:Y:S04]  /*2b80*/  LDG.E.U8 R2, desc[UR6][R18.64] ;  /* 0x0000000612027981 */ /* 0x000ee8000c1e1100 */
[----:B------:R-:W4:Y:S01]  /*2b90*/  LDG.E.U8 R10, desc[UR6][R18.64+0x1] ;  /* 0x00000106120a7981 */ /* 0x000f22000c1e1100 */
[----:B------:R-:W-:-:S03]  /*2ba0*/  IMAD.X R9, R7, 0x1, R19, P0 ;  /* 0x0000000107097824 */ /* 0x000fc600000e0613 */
[----:B------:R-:W5:Y:S04]  /*2bb0*/  LDG.E.U8 R15, desc[UR6][R18.64+0x2] ;  /* 0x00000206120f7981 */ /* 0x000f68000c1e1100 */
[----:B------:R-:W5:Y:S01]  /*2bc0*/  LDG.E R17, desc[UR6][R4.64+0x4] ;  /* 0x0000040604117981 */ /* 0x000f62000c1e1900 */
[----:B------:R-:W-:-:S03]  /*2bd0*/  IADD3 R6, P0, PT, R8, R11, RZ ;  /* 0x0000000b08067210 */ /* 0x000fc60007f1e0ff */
[----:B------:R-:W5:Y:S04]  /*2be0*/  LDG.E.U8 R14, desc[UR6][R8.64] ;  /* 0x00000006080e7981 */ /* 0x000f68000c1e1100 */
[----:B------:R-:W5:Y:S01]  /*2bf0*/  LDG.E R16, desc[UR6][R4.64+0x8] ;  /* 0x0000080604107981 */ /* 0x000f62000c1e1900 */
[----:B------:R-:W-:-:S03]  /*2c00*/  IMAD.X R7, R7, 0x1, R9, P0 ;  /* 0x0000000107077824 */ /* 0x000fc600000e0609 */
[----:B------:R-:W5:Y:S04]  /*2c10*/  LDG.E.U8 R22, desc[UR6][R8.64+0x1] ;  /* 0x0000010608167981 */ /* 0x000f68000c1e1100 */
[----:B------:R-:W5:Y:S04]  /*2c20*/  LDG.E R23, desc[UR6][R4.64+0xc] ;  /* 0x00000c0604177981 */ /* 0x000f68000c1e1900 */
[----:B------:R5:W5:Y:S04]  /*2c30*/  LDG.E.U8 R25, desc[UR6][R8.64+0x2] ;  /* 0x0000020608197981 */ /* 0x000b68000c1e1100 */
[----:B------:R-:W5:Y:S04]  /*2c40*/  LDG.E R26, desc[UR6][R4.64+0x10] ;  /* 0x00001006041a7981 */ /* 0x000f68000c1e1900 */
[----:B------:R-:W5:Y:S04]  /*2c50*/  LDG.E.U8 R20, desc[UR6][R6.64] ;  /* 0x0000000606147981 */ /* 0x000f68000c1e1100 */
[----:B------:R-:W5:Y:S04]  /*2c60*/  LDG.E R21, desc[UR6][R4.64+0x14] ;  /* 0x0000140604157981 */ /* 0x000f68000c1e1900 */
[----:B------:R-:W5:Y:S04]  /*2c70*/  LDG.E.U8 R11, desc[UR6][R6.64+0x1] ;  /* 0x00000106060b7981 */ /* 0x000f68000c1e1100 */
[----:B------:R-:W5:Y:S04]  /*2c80*/  LDG.E R12, desc[UR6][R4.64+0x18] ;  /* 0x00001806040c7981 */ /* 0x000f68000c1e1900 */
[----:B------:R-:W5:Y:S04]  /*2c90*/  LDG.E.U8 R18, desc[UR6][R6.64+0x2] ;  /* 0x0000020606127981 */ /* 0x000f68000c1e1100 */
[----:B------:R-:W5:Y:S04]  /*2ca0*/  LDG.E R19, desc[UR6][R4.64+0x1c] ;  /* 0x00001c0604137981 */ /* 0x000f68000c1e1900 */
[----:B------:R-:W5:Y:S01]  /*2cb0*/  LDG.E R24, desc[UR6][R4.64+0x20] ;  /* 0x0000200604187981 */ /* 0x000f62000c1e1900 */
[----:B---3--:R-:W-:-:S02]  /*2cc0*/  I2FP.F32.U32 R2, R2 ;  /* 0x0000000200027245 */ /* 0x008fc40000201000 */
[----:B----4-:R-:W-:-:S03]  /*2cd0*/  I2FP.F32.U32 R27, R10 ;  /* 0x0000000a001b7245 */ /* 0x010fc60000201000 */
[----:B--2---:R-:W-:Y:S01]  /*2ce0*/  FFMA R2, R2, R13, RZ ;  /* 0x0000000d02027223 */ /* 0x004fe200000000ff */
        /* <DEDUP_REMOVED lines=13> */
[----:B------:R-:W-:-:S04]  /*2dc0*/  FFMA R19, R19, R11, R12 ;  /* 0x0000000b13137223 */ /* 0x000fc8000000000c */
[----:B------:R-:W-:-:S07]  /*2dd0*/  FFMA R21, R24, R18, R19 ;  /* 0x0000001218157223 */ /* 0x000fce0000000013 */
.L_x_12:
[----:B------:R-:W-:Y:S05]  /*2de0*/  BSYNC.RECONVERGENT B2 ;  /* 0x0000000000027941 */ /* 0x000fea0003800200 */
.L_x_0:
[----:B------:R-:W0:Y:S01]  /*2df0*/  LDC.64 R4, c[0x0][0x3a0] ;  /* 0x0000e800ff047b82 */ /* 0x000e220000000a00 */
[----:B------:R-:W1:Y:S02]  /*2e00*/  LDCU UR4, c[0x0][0x394] ;  /* 0x00007280ff0477ac */ /* 0x000e640008000800 */
[----:B-1----:R-:W-:-:S04]  /*2e10*/  IMAD R3, R0, UR4, R3 ;  /* 0x0000000400037c24 */ /* 0x002fc8000f8e0203 */
[----:B0-----:R-:W-:-:S05]  /*2e20*/  IMAD.WIDE R2, R3, 0x4, R4 ;  /* 0x0000000403027825 */ /* 0x001fca00078e0204 */
[----:B------:R-:W-:Y:S01]  /*2e30*/  STG.E desc[UR6][R2.64], R21 ;  /* 0x0000001502007986 */ /* 0x000fe2000c101906 */
[----:B------:R-:W-:Y:S05]  /*2e40*/  EXIT ;  /* 0x000000000000794d */ /* 0x000fea0003800000 */
.L_x_23:
[----:B------:R-:W-:-:S00]  /*2e50*/  BRA `(.L_x_23) ;  /* 0xfffffffc00fc7947 */ /* 0x000fc0000383ffff */
[----:B------:R-:W-:-:S00]  /*2e60*/  NOP ;  /* 0x0000000000007918 */ /* 0x000fc00000000000 */
        /* <DEDUP_REMOVED lines=9> */
.L_x_29:


//--------------------- .nv.shared.reserved.0     --------------------------
	.section	.nv.shared.reserved.0,"aw",@nobits
	.weak		__nv_reservedSMEM_offset_0_alias
	.size		__nv_reservedSMEM_offset_0_alias, 0, 64
	.other		__nv_reservedSMEM_offset_0_alias,@"STO_CUDA_RESERVED_SHARED STV_DEFAULT"
__nv_reservedSMEM_offset_0_alias:
	.zero		0
	.zero		64


//--------------------- .nv.constant0._Z11convolutioniPfiiPhS_ --------------------------
	.section	.nv.constant0._Z11convolutioniPfiiPhS_,"a",@progbits
	.sectionflags	@""
	.align	4
.nv.constant0._Z11convolutioniPfiiPhS_:
	.zero		936


//--------------------- SYMBOLS --------------------------

	.type		.nv.reservedSmem.offset0,@object
	.size		.nv.reservedSmem.offset0,0x4
